	.target	sm_90a

	.elftype	@"ET_EXEC"


//--------------------- .note.nv.tkinfo           --------------------------
	.section	.note.nv.tkinfo,"",@"SHT_NOTE"
	.sectionflags	@"SHF_NOTE_NV_TKINFO"
	.tkinfo
        /*0018*/ 	.word	0x00000002
        /*0030*/ 	.string	""
        /*0030*/ 	.string	"ptxas"
        /*0030*/ 	.string	"Cuda compilation tools, release 13.0, V13.0.88"
        /*0030*/ 	.string	"Build cuda_13.0.r13.0/compiler.36424714_0"
        /*0030*/ 	.string	"-arch sm_90a -m 64 "



//--------------------- .note.nv.cuinfo           --------------------------
	.section	.note.nv.cuinfo,"",@"SHT_NOTE"
	.sectionflags	@"SHF_NOTE_NV_CUINFO"
        /*0018*/ 	.short	0x0002
        /*001a*/ 	.short	0x005a
        /*001c*/ 	.short	0x0082
	.zero		2


//--------------------- .nv.info                  --------------------------
	.section	.nv.info,"",@"SHT_CUDA_INFO"
	.align	4


	//----- nvinfo : EIATTR_REGCOUNT
	.align		4
        /*0000*/ 	.byte	0x04, 0x2f
        /*0002*/ 	.short	(.L_15 - .L_14)
	.align		4
.L_14:
        /*0004*/ 	.word	index@(_ZN7cutlass13device_kernelINS_4gemm6kernel13GemmUniversalIN4cute5tupleIJiiiiEEENS1_10collective13CollectiveMmaINS1_34MainloopSm90TmaGmmaWarpSpecializedILi2ENS5_IJNS4_1CILi1EEESB_SB_EEENS1_32KernelTmaWarpSpecializedPingpongEEENS5_IJNSA_ILi64EEESF_SF_EEENS_10bfloat16_tENS5_IJlSB_lEEESH_SI_NS4_8TiledMMAINS4_8MMA_AtomIJNS4_4SM904GMMA27MMA_64x64x16_F32BF16BF16_SSILNSM_5MajorE0ELSO_0ELNSM_7ScaleInE1ELSP_1EEEEEENS4_6LayoutISC_NS5_IJNSA_ILi0EEEST_ST_EEEEENS5_IJNS4_10UnderscoreESW_SW_EEEEENS4_13SM90_TMA_LOADENS4_14ComposedLayoutINS4_7SwizzleILi3ELi4ELi3EEENS4_18smem_ptr_flag_bitsILi16EEENSS_INS5_IJNSA_ILi8EEESF_EEENS5_IJSF_SB_EEEEEEEvNS4_8identityESZ_S19_vS1A_EENS_8epilogue10collective6detail29Sm90TmaWarpSpecializedAdapterINS1D_15DefaultEpilogueISH_SI_SI_NS1C_6thread17LinearCombinationISH_Li1EffLNS1H_9ScaleType4KindE0ELNS_15FloatRoundStyleE2ESH_EENS1_15EpilogueDefaultEEEEEvvEEEEvNT_6ParamsE)
        /*0008*/ 	.word	0x000000a8


	//----- nvinfo : EIATTR_FRAME_SIZE
	.align		4
.L_15:
        /*000c*/ 	.byte	0x04, 0x11
        /*000e*/ 	.short	(.L_17 - .L_16)
	.align		4
.L_16:
        /*0010*/ 	.word	index@(_ZN7cutlass13device_kernelINS_4gemm6kernel13GemmUniversalIN4cute5tupleIJiiiiEEENS1_10collective13CollectiveMmaINS1_34MainloopSm90TmaGmmaWarpSpecializedILi2ENS5_IJNS4_1CILi1EEESB_SB_EEENS1_32KernelTmaWarpSpecializedPingpongEEENS5_IJNSA_ILi64EEESF_SF_EEENS_10bfloat16_tENS5_IJlSB_lEEESH_SI_NS4_8TiledMMAINS4_8MMA_AtomIJNS4_4SM904GMMA27MMA_64x64x16_F32BF16BF16_SSILNSM_5MajorE0ELSO_0ELNSM_7ScaleInE1ELSP_1EEEEEENS4_6LayoutISC_NS5_IJNSA_ILi0EEEST_ST_EEEEENS5_IJNS4_10UnderscoreESW_SW_EEEEENS4_13SM90_TMA_LOADENS4_14ComposedLayoutINS4_7SwizzleILi3ELi4ELi3EEENS4_18smem_ptr_flag_bitsILi16EEENSS_INS5_IJNSA_ILi8EEESF_EEENS5_IJSF_SB_EEEEEEEvNS4_8identityESZ_S19_vS1A_EENS_8epilogue10collective6detail29Sm90TmaWarpSpecializedAdapterINS1D_15DefaultEpilogueISH_SI_SI_NS1C_6thread17LinearCombinationISH_Li1EffLNS1H_9ScaleType4KindE0ELNS_15FloatRoundStyleE2ESH_EENS1_15EpilogueDefaultEEEEEvvEEEEvNT_6ParamsE)
        /*0014*/ 	.word	0x00000000


	//----- nvinfo : EIATTR_MIN_STACK_SIZE
	.align		4
.L_17:
        /*0018*/ 	.byte	0x04, 0x12
        /*001a*/ 	.short	(.L_19 - .L_18)
	.align		4
.L_18:
        /*001c*/ 	.word	index@(_ZN7cutlass13device_kernelINS_4gemm6kernel13GemmUniversalIN4cute5tupleIJiiiiEEENS1_10collective13CollectiveMmaINS1_34MainloopSm90TmaGmmaWarpSpecializedILi2ENS5_IJNS4_1CILi1EEESB_SB_EEENS1_32KernelTmaWarpSpecializedPingpongEEENS5_IJNSA_ILi64EEESF_SF_EEENS_10bfloat16_tENS5_IJlSB_lEEESH_SI_NS4_8TiledMMAINS4_8MMA_AtomIJNS4_4SM904GMMA27MMA_64x64x16_F32BF16BF16_SSILNSM_5MajorE0ELSO_0ELNSM_7ScaleInE1ELSP_1EEEEEENS4_6LayoutISC_NS5_IJNSA_ILi0EEEST_ST_EEEEENS5_IJNS4_10UnderscoreESW_SW_EEEEENS4_13SM90_TMA_LOADENS4_14ComposedLayoutINS4_7SwizzleILi3ELi4ELi3EEENS4_18smem_ptr_flag_bitsILi16EEENSS_INS5_IJNSA_ILi8EEESF_EEENS5_IJSF_SB_EEEEEEEvNS4_8identityESZ_S19_vS1A_EENS_8epilogue10collective6detail29Sm90TmaWarpSpecializedAdapterINS1D_15DefaultEpilogueISH_SI_SI_NS1C_6thread17LinearCombinationISH_Li1EffLNS1H_9ScaleType4KindE0ELNS_15FloatRoundStyleE2ESH_EENS1_15EpilogueDefaultEEEEEvvEEEEvNT_6ParamsE)
        /*0020*/ 	.word	0x00000000
.L_19:


//--------------------- .nv.compat                --------------------------
	.section	.nv.compat,"",@"SHT_CUDA_COMPAT_INFO"
	.align	4
        /*0000*/ 	.byte	0x02, 0x09, 0x01, 0x00, 0x02, 0x02, 0x04, 0x00, 0x02, 0x05, 0x05, 0x00, 0x03, 0x07, 0x01, 0x01
        /*0010*/ 	.byte	0x02, 0x03, 0x01, 0x00, 0x02, 0x06, 0x01, 0x00, 0x04, 0x0b, 0x08, 0x00, 0x00, 0x00, 0x00, 0x00
        /*0020*/ 	.byte	0x00, 0x00, 0x00, 0x00


//--------------------- .nv.info._ZN7cutlass13device_kernelINS_4gemm6kernel13GemmUniversalIN4cute5tupleIJiiiiEEENS1_10collective13CollectiveMmaINS1_34MainloopSm90TmaGmmaWarpSpecializedILi2ENS5_IJNS4_1CILi1EEESB_SB_EEENS1_32KernelTmaWarpSpecializedPingpongEEENS5_IJNSA_ILi64EEESF_SF_EEENS_10bfloat16_tENS5_IJlSB_lEEESH_SI_NS4_8TiledMMAINS4_8MMA_AtomIJNS4_4SM904GMMA27MMA_64x64x16_F32BF16BF16_SSILNSM_5MajorE0ELSO_0ELNSM_7ScaleInE1ELSP_1EEEEEENS4_6LayoutISC_NS5_IJNSA_ILi0EEEST_ST_EEEEENS5_IJNS4_10UnderscoreESW_SW_EEEEENS4_13SM90_TMA_LOADENS4_14ComposedLayoutINS4_7SwizzleILi3ELi4ELi3EEENS4_18smem_ptr_flag_bitsILi16EEENSS_INS5_IJNSA_ILi8EEESF_EEENS5_IJSF_SB_EEEEEEEvNS4_8identityESZ_S19_vS1A_EENS_8epilogue10collective6detail29Sm90TmaWarpSpecializedAdapterINS1D_15DefaultEpilogueISH_SI_SI_NS1C_6thread17LinearCombinationISH_Li1EffLNS1H_9ScaleType4KindE0ELNS_15FloatRoundStyleE2ESH_EENS1_15EpilogueDefaultEEEEEvvEEEEvNT_6ParamsE --------------------------
	.section	.nv.info._ZN7cutlass13device_kernelINS_4gemm6kernel13GemmUniversalIN4cute5tupleIJiiiiEEENS1_10collective13CollectiveMmaINS1_34MainloopSm90TmaGmmaWarpSpecializedILi2ENS5_IJNS4_1CILi1EEESB_SB_EEENS1_32KernelTmaWarpSpecializedPingpongEEENS5_IJNSA_ILi64EEESF_SF_EEENS_10bfloat16_tENS5_IJlSB_lEEESH_SI_NS4_8TiledMMAINS4_8MMA_AtomIJNS4_4SM904GMMA27MMA_64x64x16_F32BF16BF16_SSILNSM_5MajorE0ELSO_0ELNSM_7ScaleInE1ELSP_1EEEEEENS4_6LayoutISC_NS5_IJNSA_ILi0EEEST_ST_EEEEENS5_IJNS4_10UnderscoreESW_SW_EEEEENS4_13SM90_TMA_LOADENS4_14ComposedLayoutINS4_7SwizzleILi3ELi4ELi3EEENS4_18smem_ptr_flag_bitsILi16EEENSS_INS5_IJNSA_ILi8EEESF_EEENS5_IJSF_SB_EEEEEEEvNS4_8identityESZ_S19_vS1A_EENS_8epilogue10collective6detail29Sm90TmaWarpSpecializedAdapterINS1D_15DefaultEpilogueISH_SI_SI_NS1C_6thread17LinearCombinationISH_Li1EffLNS1H_9ScaleType4KindE0ELNS_15FloatRoundStyleE2ESH_EENS1_15EpilogueDefaultEEEEEvvEEEEvNT_6ParamsE,"",@"SHT_CUDA_INFO"
	.sectionflags	@""
	.align	4


	//----- nvinfo : EIATTR_CUDA_API_VERSION
	.align		4
        /*0000*/ 	.byte	0x04, 0x37
        /*0002*/ 	.short	(.L_21 - .L_20)
.L_20:
        /*0004*/ 	.word	0x00000082


	//----- nvinfo : EIATTR_KPARAM_INFO
	.align		4
.L_21:
        /*0008*/ 	.byte	0x04, 0x17
        /*000a*/ 	.short	(.L_23 - .L_22)
.L_22:
        /*000c*/ 	.word	0x00000000
        /*0010*/ 	.short	0x0000
        /*0012*/ 	.short	0x0070
        /*0014*/ 	.byte	0x00, 0xf0, 0x01, 0x10


	//----- nvinfo : EIATTR_SPARSE_MMA_MASK
	.align		4
.L_23:
        /*0018*/ 	.byte	0x03, 0x50
        /*001a*/ 	.short	0x0000


	//----- nvinfo : EIATTR_MAXREG_COUNT
	.align		4
        /*001c*/ 	.byte	0x03, 0x1b
        /*001e*/ 	.short	0x00a8


	//----- nvinfo : EIATTR_NUM_BARRIERS
	.align		4
        /*0020*/ 	.byte	0x02, 0x4c
        /*0022*/ 	.byte	0x01
	.zero		1


	//----- nvinfo : EIATTR_EXTERNS
	.align		4
        /*0024*/ 	.byte	0x04, 0x0f
        /*0026*/ 	.short	(.L_25 - .L_24)


	//   ....[0]....
	.align		4
.L_24:
        /*0028*/ 	.word	index@(__assertfail)


	//----- nvinfo : EIATTR_MERCURY_ISA_VERSION
	.align		4
.L_25:
        /*002c*/ 	.byte	0x03, 0x5f
        /*002e*/ 	.short	0x0101


	//----- nvinfo : EIATTR_INT_WARP_WIDE_INSTR_OFFSETS
	.align		4
        /*0030*/ 	.byte	0x04, 0x31
        /*0032*/ 	.short	(.L_27 - .L_26)


	//   ....[0]....
.L_26:
        /*0034*/ 	.word	0x00000430


	//   ....[1]....
        /*0038*/ 	.word	0x00000450


	//   ....[2]....
        /*003c*/ 	.word	0x000004d0


	//   ....[3]....
        /*0040*/ 	.word	0x000004e0


	//   ....[4]....
        /*0044*/ 	.word	0x000004f0


	//   ....[5]....
        /*0048*/ 	.word	0x00000510


	//   ....[6]....
        /*004c*/ 	.word	0x00000570


	//   ....[7]....
        /*0050*/ 	.word	0x00000590


	//----- nvinfo : EIATTR_COOP_GROUP_MASK_REGIDS
	.align		4
.L_27:
        /*0054*/ 	.byte	0x04, 0x29
        /*0056*/ 	.short	(.L_29 - .L_28)


	//   ....[0]....
.L_28:
        /*0058*/ 	.word	0xffffffff


	//   ....[1]....
        /*005c*/ 	.word	0xffffffff


	//   ....[2]....
        /*0060*/ 	.word	0xffffffff


	//   ....[3]....
        /*0064*/ 	.word	0xffffffff


	//   ....[4]....
        /*0068*/ 	.word	0xffffffff


	//   ....[5]....
        /*006c*/ 	.word	0xffffffff


	//----- nvinfo : EIATTR_COOP_GROUP_INSTR_OFFSETS
	.align		4
.L_29:
        /*0070*/ 	.byte	0x04, 0x28
        /*0072*/ 	.short	(.L_31 - .L_30)


	//   ....[0]....
.L_30:
        /*0074*/ 	.word	0x00000050


	//   ....[1]....
        /*0078*/ 	.word	0x00000080


	//   ....[2]....
        /*007c*/ 	.word	0x00000180


	//   ....[3]....
        /*0080*/ 	.word	0x00000350


	//   ....[4]....
        /*0084*/ 	.word	0x00000390


	//   ....[5]....
        /*0088*/ 	.word	0x000003d0


	//----- nvinfo : EIATTR_REG_RECONFIG
	.align		4
.L_31:
        /*008c*/ 	.byte	0x01, 0x54
	.zero		2


	//----- nvinfo : EIATTR_SYSCALL_OFFSETS
	.align		4
        /*0090*/ 	.byte	0x04, 0x46
        /*0092*/ 	.short	(.L_33 - .L_32)


	//   ....[0]....
.L_32:
        /*0094*/ 	.word	0x000016d0


	//----- nvinfo : EIATTR_MBARRIER_INSTR_OFFSETS
	.align		4
.L_33:
        /*0098*/ 	.byte	0x04, 0x39
        /*009a*/ 	.short	(.L_35 - .L_34)


	//   ....[0]....
.L_34:
        /*009c*/ 	.word	0x00000300
        /*00a0*/ 	.word	0x000000ff
        /*00a4*/ 	.word	0x00000000
        /*00a8*/ 	.short	0x0100
        /*00aa*/ 	.byte	0x09
	.zero		1


	//   ....[1]....
        /*00ac*/ 	.word	0x00000310
        /*00b0*/ 	.word	0x000000ff
        /*00b4*/ 	.word	0x00000010
        /*00b8*/ 	.short	0x0100
        /*00ba*/ 	.byte	0x09
	.zero		1


	//   ....[2]....
        /*00bc*/ 	.word	0x00000320
        /*00c0*/ 	.word	0x000000ff
        /*00c4*/ 	.word	0x00000008
        /*00c8*/ 	.short	0x0100
        /*00ca*/ 	.byte	0x09
	.zero		1


	//   ....[3]....
        /*00cc*/ 	.word	0x00000330
        /*00d0*/ 	.word	0x000000ff
        /*00d4*/ 	.word	0x00000018
        /*00d8*/ 	.short	0x0100
        /*00da*/ 	.byte	0x09
	.zero		1


	//   ....[4]....
        /*00dc*/ 	.word	0x000005b0
        /*00e0*/ 	.word	0x000000ff
        /*00e4*/ 	.word	0x00000050
        /*00e8*/ 	.short	0x0100
        /*00ea*/ 	.byte	0x09
	.zero		1


	//   ....[5]....
        /*00ec*/ 	.word	0x000005c0
        /*00f0*/ 	.word	0x000000ff
        /*00f4*/ 	.word	0x00000058
        /*00f8*/ 	.short	0x0100
        /*00fa*/ 	.byte	0x09
	.zero		1


	//   ....[6]....
        /*00fc*/ 	.word	0x00000600
        /*0100*/ 	.word	0x000000ff
        /*0104*/ 	.word	0x00000030
        /*0108*/ 	.short	0x0100
        /*010a*/ 	.byte	0x0a
	.zero		1


	//   ....[7]....
        /*010c*/ 	.word	0x00000620
        /*0110*/ 	.word	0x000000ff
        /*0114*/ 	.word	0x00000038
        /*0118*/ 	.short	0x0100
        /*011a*/ 	.byte	0x0a
	.zero		1


	//   ....[8]....
        /*011c*/ 	.word	0x00000630
        /*0120*/ 	.word	0x000000ff
        /*0124*/ 	.word	0x00000040
        /*0128*/ 	.short	0x0100
        /*012a*/ 	.byte	0x0a
	.zero		1


	//   ....[9]....
        /*012c*/ 	.word	0x00000640
        /*0130*/ 	.word	0x000000ff
        /*0134*/ 	.word	0x00000048
        /*0138*/ 	.short	0x0100
        /*013a*/ 	.byte	0x0a
	.zero		1


	//   ....[10]....
        /*013c*/ 	.word	0x000015b0
        /*0140*/ 	.word	0x0000003b
        /*0144*/ 	.word	0x00000000
        /*0148*/ 	.short	0x010a
        /*014a*/ 	.byte	0x2b
	.zero		1


	//   ....[11]....
        /*014c*/ 	.word	0x00001760
        /*0150*/ 	.word	0x00000003
        /*0154*/ 	.word	0x00000000
        /*0158*/ 	.short	0x010a
        /*015a*/ 	.byte	0x3f
	.zero		1


	//   ....[12]....
        /*015c*/ 	.word	0x000017a0
        /*0160*/ 	.word	0x00000003
        /*0164*/ 	.word	0x00000000
        /*0168*/ 	.short	0x010a
        /*016a*/ 	.byte	0x3f
	.zero		1


	//   ....[13]....
        /*016c*/ 	.word	0x00001aa0
        /*0170*/ 	.word	0x000000ff
        /*0174*/ 	.word	0x00000000
        /*0178*/ 	.short	0x010a
        /*017a*/ 	.byte	0x04
	.zero		1


	//   ....[14]....
        /*017c*/ 	.word	0x00001ae0
        /*0180*/ 	.word	0x000000ff
        /*0184*/ 	.word	0x00000000
        /*0188*/ 	.short	0x010a
        /*018a*/ 	.byte	0x04
	.zero		1


	//   ....[15]....
        /*018c*/ 	.word	0x00001d50
        /*0190*/ 	.word	0x000000ff
        /*0194*/ 	.word	0x00000000
        /*0198*/ 	.short	0x0101
        /*019a*/ 	.byte	0x04
	.zero		1


	//   ....[16]....
        /*019c*/ 	.word	0x00001e40
        /*01a0*/ 	.word	0x0000003c
        /*01a4*/ 	.word	0x00000000
        /*01a8*/ 	.short	0x0101
        /*01aa*/ 	.byte	0x2c
	.zero		1


	//   ....[17]....
        /*01ac*/ 	.word	0x00001f10
        /*01b0*/ 	.word	0x000000ff
        /*01b4*/ 	.word	0x00000000
        /*01b8*/ 	.short	0x0101
        /*01ba*/ 	.byte	0x04
	.zero		1


	//   ....[18]....
        /*01bc*/ 	.word	0x00001fc0
        /*01c0*/ 	.word	0x0000003b
        /*01c4*/ 	.word	0x00000010
        /*01c8*/ 	.short	0x010a
        /*01ca*/ 	.byte	0x2b
	.zero		1


	//   ....[19]....
        /*01cc*/ 	.word	0x00004480
        /*01d0*/ 	.word	0x0000003e
        /*01d4*/ 	.word	0x00000000
        /*01d8*/ 	.short	0x0101
        /*01da*/ 	.byte	0x2c
	.zero		1


	//   ....[20]....
        /*01dc*/ 	.word	0x00004e60
        /*01e0*/ 	.word	0x00000007
        /*01e4*/ 	.word	0x00000010
        /*01e8*/ 	.short	0x010a
        /*01ea*/ 	.byte	0x3f
	.zero		1


	//   ....[21]....
        /*01ec*/ 	.word	0x000051d0
        /*01f0*/ 	.word	0x00000003
        /*01f4*/ 	.word	0x00000058
        /*01f8*/ 	.short	0x0101
        /*01fa*/ 	.byte	0x3f
	.zero		1


	//   ....[22]....
        /*01fc*/ 	.word	0x00005940
        /*0200*/ 	.word	0x00000007
        /*0204*/ 	.word	0x00000000
        /*0208*/ 	.short	0x010a
        /*020a*/ 	.byte	0x3f
	.zero		1


	//   ....[23]....
        /*020c*/ 	.word	0x000059c0
        /*0210*/ 	.word	0x00000003
        /*0214*/ 	.word	0x00000000
        /*0218*/ 	.short	0x010a
        /*021a*/ 	.byte	0x3f
	.zero		1


	//   ....[24]....
        /*021c*/ 	.word	0x00005a20
        /*0220*/ 	.word	0x0000003d
        /*0224*/ 	.word	0x00000000
        /*0228*/ 	.short	0x010a
        /*022a*/ 	.byte	0x3f
	.zero		1


	//   ....[25]....
        /*022c*/ 	.word	0x00005a70
        /*0230*/ 	.word	0x00000003
        /*0234*/ 	.word	0x00000000
        /*0238*/ 	.short	0x010a
        /*023a*/ 	.byte	0x3f
	.zero		1


	//   ....[26]....
        /*023c*/ 	.word	0x00005ad0
        /*0240*/ 	.word	0x00000004
        /*0244*/ 	.word	0x00000000
        /*0248*/ 	.short	0x010a
        /*024a*/ 	.byte	0x3f
	.zero		1


	//   ....[27]....
        /*024c*/ 	.word	0x00005b20
        /*0250*/ 	.word	0x0000003d
        /*0254*/ 	.word	0x00000010
        /*0258*/ 	.short	0x010a
        /*025a*/ 	.byte	0x3f
	.zero		1


	//   ....[28]....
        /*025c*/ 	.word	0x00005bf0
        /*0260*/ 	.word	0x00000007
        /*0264*/ 	.word	0x00000010
        /*0268*/ 	.short	0x010a
        /*026a*/ 	.byte	0x3f
	.zero		1


	//   ....[29]....
        /*026c*/ 	.word	0x00005cc0
        /*0270*/ 	.word	0x00000007
        /*0274*/ 	.word	0x00000000
        /*0278*/ 	.short	0x010a
        /*027a*/ 	.byte	0x3f
	.zero		1


	//----- nvinfo : EIATTR_NUM_MBARRIERS
	.align		4
.L_35:
        /*027c*/ 	.byte	0x03, 0x38
        /*027e*/ 	.short	0x000a


	//----- nvinfo : EIATTR_EXIT_INSTR_OFFSETS
	.align		4
        /*0280*/ 	.byte	0x04, 0x1c
        /*0282*/ 	.short	(.L_37 - .L_36)


	//   ....[0]....
.L_36:
        /*0284*/ 	.word	0x00001200


	//   ....[1]....
        /*0288*/ 	.word	0x00001260


	//   ....[2]....
        /*028c*/ 	.word	0x00004b90


	//   ....[3]....
        /*0290*/ 	.word	0x00004bc0


	//   ....[4]....
        /*0294*/ 	.word	0x00005a10


	//----- nvinfo : EIATTR_MAX_THREADS
	.align		4
.L_37:
        /*0298*/ 	.byte	0x04, 0x05
        /*029a*/ 	.short	(.L_39 - .L_38)
.L_38:
        /*029c*/ 	.word	0x00000180
        /*02a0*/ 	.word	0x00000001
        /*02a4*/ 	.word	0x00000001


	//----- nvinfo : EIATTR_CRS_STACK_SIZE
	.align		4
.L_39:
        /*02a8*/ 	.byte	0x04, 0x1e
        /*02aa*/ 	.short	(.L_41 - .L_40)
.L_40:
        /*02ac*/ 	.word	0x00000000


	//----- nvinfo : EIATTR_CBANK_PARAM_SIZE
	.align		4
.L_41:
        /*02b0*/ 	.byte	0x03, 0x19
        /*02b2*/ 	.short	0x0470


	//----- nvinfo : EIATTR_PARAM_CBANK
	.align		4
        /*02b4*/ 	.byte	0x04, 0x0a
        /*02b6*/ 	.short	(.L_43 - .L_42)
	.align		4
.L_42:
        /*02b8*/ 	.word	index@(.nv.constant0._ZN7cutlass13device_kernelINS_4gemm6kernel13GemmUniversalIN4cute5tupleIJiiiiEEENS1_10collective13CollectiveMmaINS1_34MainloopSm90TmaGmmaWarpSpecializedILi2ENS5_IJNS4_1CILi1EEESB_SB_EEENS1_32KernelTmaWarpSpecializedPingpongEEENS5_IJNSA_ILi64EEESF_SF_EEENS_10bfloat16_tENS5_IJlSB_lEEESH_SI_NS4_8TiledMMAINS4_8MMA_AtomIJNS4_4SM904GMMA27MMA_64x64x16_F32BF16BF16_SSILNSM_5MajorE0ELSO_0ELNSM_7ScaleInE1ELSP_1EEEEEENS4_6LayoutISC_NS5_IJNSA_ILi0EEEST_ST_EEEEENS5_IJNS4_10UnderscoreESW_SW_EEEEENS4_13SM90_TMA_LOADENS4_14ComposedLayoutINS4_7SwizzleILi3ELi4ELi3EEENS4_18smem_ptr_flag_bitsILi16EEENSS_INS5_IJNSA_ILi8EEESF_EEENS5_IJSF_SB_EEEEEEEvNS4_8identityESZ_S19_vS1A_EENS_8epilogue10collective6detail29Sm90TmaWarpSpecializedAdapterINS1D_15DefaultEpilogueISH_SI_SI_NS1C_6thread17LinearCombinationISH_Li1EffLNS1H_9ScaleType4KindE0ELNS_15FloatRoundStyleE2ESH_EENS1_15EpilogueDefaultEEEEEvvEEEEvNT_6ParamsE)
        /*02bc*/ 	.short	0x0210
        /*02be*/ 	.short	0x0470


	//----- nvinfo : EIATTR_SW_WAR
	.align		4
.L_43:
        /*02c0*/ 	.byte	0x04, 0x36
        /*02c2*/ 	.short	(.L_45 - .L_44)
.L_44:
        /*02c4*/ 	.word	0x00000008
.L_45:


//--------------------- .nv.callgraph             --------------------------
	.section	.nv.callgraph,"",@"SHT_CUDA_CALLGRAPH"
	.align	4
	.sectionentsize	8
	.align		4
        /*0000*/ 	.word	0x00000000
	.align		4
        /*0004*/ 	.word	0xffffffff
	.align		4
        /*0008*/ 	.word	index@(_ZN7cutlass13device_kernelINS_4gemm6kernel13GemmUniversalIN4cute5tupleIJiiiiEEENS1_10collective13CollectiveMmaINS1_34MainloopSm90TmaGmmaWarpSpecializedILi2ENS5_IJNS4_1CILi1EEESB_SB_EEENS1_32KernelTmaWarpSpecializedPingpongEEENS5_IJNSA_ILi64EEESF_SF_EEENS_10bfloat16_tENS5_IJlSB_lEEESH_SI_NS4_8TiledMMAINS4_8MMA_AtomIJNS4_4SM904GMMA27MMA_64x64x16_F32BF16BF16_SSILNSM_5MajorE0ELSO_0ELNSM_7ScaleInE1ELSP_1EEEEEENS4_6LayoutISC_NS5_IJNSA_ILi0EEEST_ST_EEEEENS5_IJNS4_10UnderscoreESW_SW_EEEEENS4_13SM90_TMA_LOADENS4_14ComposedLayoutINS4_7SwizzleILi3ELi4ELi3EEENS4_18smem_ptr_flag_bitsILi16EEENSS_INS5_IJNSA_ILi8EEESF_EEENS5_IJSF_SB_EEEEEEEvNS4_8identityESZ_S19_vS1A_EENS_8epilogue10collective6detail29Sm90TmaWarpSpecializedAdapterINS1D_15DefaultEpilogueISH_SI_SI_NS1C_6thread17LinearCombinationISH_Li1EffLNS1H_9ScaleType4KindE0ELNS_15FloatRoundStyleE2ESH_EENS1_15EpilogueDefaultEEEEEvvEEEEvNT_6ParamsE)
	.align		4
        /*000c*/ 	.word	index@(__assertfail)
	.align		4
        /*0010*/ 	.word	0x00000000
	.align		4
        /*0014*/ 	.word	0xfffffffe
	.align		4
        /*0018*/ 	.word	0x00000000
	.align		4
        /*001c*/ 	.word	0xfffffffd
	.align		4
        /*0020*/ 	.word	0x00000000
	.align		4
        /*0024*/ 	.word	0xfffffffc


//--------------------- .nv.constant4             --------------------------
	.section	.nv.constant4,"a",@progbits
	.align	8
	.align		8
.nv.constant4:
        /*0000*/ 	.dword	__assertfail
	.align		8
        /*0008*/ 	.dword	__unnamed_1
	.align		8
        /*0010*/ 	.dword	_ZN40_INTERNAL_eaac5b7c_4_k_cu_db595da7_227394cuda3std3__45__cpo5beginE
	.align		8
        /*0018*/ 	.dword	_ZN40_INTERNAL_eaac5b7c_4_k_cu_db595da7_227394cuda3std3__45__cpo3endE
	.align		8
        /*0020*/ 	.dword	_ZN40_INTERNAL_eaac5b7c_4_k_cu_db595da7_227394cuda3std3__45__cpo6cbeginE
	.align		8
        /*0028*/ 	.dword	_ZN40_INTERNAL_eaac5b7c_4_k_cu_db595da7_227394cuda3std3__45__cpo4cendE
	.align		8
        /*0030*/ 	.dword	_ZN40_INTERNAL_eaac5b7c_4_k_cu_db595da7_227394cuda3std3__442_GLOBAL__N__eaac5b7c_4_k_cu_db595da7_227396ignoreE
	.align		8
        /*0038*/ 	.dword	_ZN40_INTERNAL_eaac5b7c_4_k_cu_db595da7_227394cuda3std3__419piecewise_constructE
	.align		8
        /*0040*/ 	.dword	_ZN40_INTERNAL_eaac5b7c_4_k_cu_db595da7_227394cuda3std3__48in_placeE
	.align		8
        /*0048*/ 	.dword	_ZN40_INTERNAL_eaac5b7c_4_k_cu_db595da7_227394cuda3std6ranges3__45__cpo4swapE
	.align		8
        /*0050*/ 	.dword	_ZN40_INTERNAL_eaac5b7c_4_k_cu_db595da7_227394cuda3std6ranges3__45__cpo9iter_moveE
	.align		8
        /*0058*/ 	.dword	_ZN40_INTERNAL_eaac5b7c_4_k_cu_db595da7_227394cute7productE
	.align		8
        /*0060*/ 	.dword	_ZN40_INTERNAL_eaac5b7c_4_k_cu_db595da7_227394cute1_E
	.align		8
        /*0068*/ 	.dword	$str$22
	.align		8
        /*0070*/ 	.dword	$str$23


//--------------------- .text._ZN7cutlass13device_kernelINS_4gemm6kernel13GemmUniversalIN4cute5tupleIJiiiiEEENS1_10collective13CollectiveMmaINS1_34MainloopSm90TmaGmmaWarpSpecializedILi2ENS5_IJNS4_1CILi1EEESB_SB_EEENS1_32KernelTmaWarpSpecializedPingpongEEENS5_IJNSA_ILi64EEESF_SF_EEENS_10bfloat16_tENS5_IJlSB_lEEESH_SI_NS4_8TiledMMAINS4_8MMA_AtomIJNS4_4SM904GMMA27MMA_64x64x16_F32BF16BF16_SSILNSM_5MajorE0ELSO_0ELNSM_7ScaleInE1ELSP_1EEEEEENS4_6LayoutISC_NS5_IJNSA_ILi0EEEST_ST_EEEEENS5_IJNS4_10UnderscoreESW_SW_EEEEENS4_13SM90_TMA_LOADENS4_14ComposedLayoutINS4_7SwizzleILi3ELi4ELi3EEENS4_18smem_ptr_flag_bitsILi16EEENSS_INS5_IJNSA_ILi8EEESF_EEENS5_IJSF_SB_EEEEEEEvNS4_8identityESZ_S19_vS1A_EENS_8epilogue10collective6detail29Sm90TmaWarpSpecializedAdapterINS1D_15DefaultEpilogueISH_SI_SI_NS1C_6thread17LinearCombinationISH_Li1EffLNS1H_9ScaleType4KindE0ELNS_15FloatRoundStyleE2ESH_EENS1_15EpilogueDefaultEEEEEvvEEEEvNT_6ParamsE --------------------------
	.section	.text._ZN7cutlass13device_kernelINS_4gemm6kernel13GemmUniversalIN4cute5tupleIJiiiiEEENS1_10collective13CollectiveMmaINS1_34MainloopSm90TmaGmmaWarpSpecializedILi2ENS5_IJNS4_1CILi1EEESB_SB_EEENS1_32KernelTmaWarpSpecializedPingpongEEENS5_IJNSA_ILi64EEESF_SF_EEENS_10bfloat16_tENS5_IJlSB_lEEESH_SI_NS4_8TiledMMAINS4_8MMA_AtomIJNS4_4SM904GMMA27MMA_64x64x16_F32BF16BF16_SSILNSM_5MajorE0ELSO_0ELNSM_7ScaleInE1ELSP_1EEEEEENS4_6LayoutISC_NS5_IJNSA_ILi0EEEST_ST_EEEEENS5_IJNS4_10UnderscoreESW_SW_EEEEENS4_13SM90_TMA_LOADENS4_14ComposedLayoutINS4_7SwizzleILi3ELi4ELi3EEENS4_18smem_ptr_flag_bitsILi16EEENSS_INS5_IJNSA_ILi8EEESF_EEENS5_IJSF_SB_EEEEEEEvNS4_8identityESZ_S19_vS1A_EENS_8epilogue10collective6detail29Sm90TmaWarpSpecializedAdapterINS1D_15DefaultEpilogueISH_SI_SI_NS1C_6thread17LinearCombinationISH_Li1EffLNS1H_9ScaleType4KindE0ELNS_15FloatRoundStyleE2ESH_EENS1_15EpilogueDefaultEEEEEvvEEEEvNT_6ParamsE,"ax",@progbits
	.align	128
.text._ZN7cutlass13device_kernelINS_4gemm6kernel13GemmUniversalIN4cute5tupleIJiiiiEEENS1_10collective13CollectiveMmaINS1_34MainloopSm90TmaGmmaWarpSpecializedILi2ENS5_IJNS4_1CILi1EEESB_SB_EEENS1_32KernelTmaWarpSpecializedPingpongEEENS5_IJNSA_ILi64EEESF_SF_EEENS_10bfloat16_tENS5_IJlSB_lEEESH_SI_NS4_8TiledMMAINS4_8MMA_AtomIJNS4_4SM904GMMA27MMA_64x64x16_F32BF16BF16_SSILNSM_5MajorE0ELSO_0ELNSM_7ScaleInE1ELSP_1EEEEEENS4_6LayoutISC_NS5_IJNSA_ILi0EEEST_ST_EEEEENS5_IJNS4_10UnderscoreESW_SW_EEEEENS4_13SM90_TMA_LOADENS4_14ComposedLayoutINS4_7SwizzleILi3ELi4ELi3EEENS4_18smem_ptr_flag_bitsILi16EEENSS_INS5_IJNSA_ILi8EEESF_EEENS5_IJSF_SB_EEEEEEEvNS4_8identityESZ_S19_vS1A_EENS_8epilogue10collective6detail29Sm90TmaWarpSpecializedAdapterINS1D_15DefaultEpilogueISH_SI_SI_NS1C_6thread17LinearCombinationISH_Li1EffLNS1H_9ScaleType4KindE0ELNS_15FloatRoundStyleE2ESH_EENS1_15EpilogueDefaultEEEEEvvEEEEvNT_6ParamsE:
        .type           _ZN7cutlass13device_kernelINS_4gemm6kernel13GemmUniversalIN4cute5tupleIJiiiiEEENS1_10collective13CollectiveMmaINS1_34MainloopSm90TmaGmmaWarpSpecializedILi2ENS5_IJNS4_1CILi1EEESB_SB_EEENS1_32KernelTmaWarpSpecializedPingpongEEENS5_IJNSA_ILi64EEESF_SF_EEENS_10bfloat16_tENS5_IJlSB_lEEESH_SI_NS4_8TiledMMAINS4_8MMA_AtomIJNS4_4SM904GMMA27MMA_64x64x16_F32BF16BF16_SSILNSM_5MajorE0ELSO_0ELNSM_7ScaleInE1ELSP_1EEEEEENS4_6LayoutISC_NS5_IJNSA_ILi0EEEST_ST_EEEEENS5_IJNS4_10UnderscoreESW_SW_EEEEENS4_13SM90_TMA_LOADENS4_14ComposedLayoutINS4_7SwizzleILi3ELi4ELi3EEENS4_18smem_ptr_flag_bitsILi16EEENSS_INS5_IJNSA_ILi8EEESF_EEENS5_IJSF_SB_EEEEEEEvNS4_8identityESZ_S19_vS1A_EENS_8epilogue10collective6detail29Sm90TmaWarpSpecializedAdapterINS1D_15DefaultEpilogueISH_SI_SI_NS1C_6thread17LinearCombinationISH_Li1EffLNS1H_9ScaleType4KindE0ELNS_15FloatRoundStyleE2ESH_EENS1_15EpilogueDefaultEEEEEvvEEEEvNT_6ParamsE,@function
        .size           _ZN7cutlass13device_kernelINS_4gemm6kernel13GemmUniversalIN4cute5tupleIJiiiiEEENS1_10collective13CollectiveMmaINS1_34MainloopSm90TmaGmmaWarpSpecializedILi2ENS5_IJNS4_1CILi1EEESB_SB_EEENS1_32KernelTmaWarpSpecializedPingpongEEENS5_IJNSA_ILi64EEESF_SF_EEENS_10bfloat16_tENS5_IJlSB_lEEESH_SI_NS4_8TiledMMAINS4_8MMA_AtomIJNS4_4SM904GMMA27MMA_64x64x16_F32BF16BF16_SSILNSM_5MajorE0ELSO_0ELNSM_7ScaleInE1ELSP_1EEEEEENS4_6LayoutISC_NS5_IJNSA_ILi0EEEST_ST_EEEEENS5_IJNS4_10UnderscoreESW_SW_EEEEENS4_13SM90_TMA_LOADENS4_14ComposedLayoutINS4_7SwizzleILi3ELi4ELi3EEENS4_18smem_ptr_flag_bitsILi16EEENSS_INS5_IJNSA_ILi8EEESF_EEENS5_IJSF_SB_EEEEEEEvNS4_8identityESZ_S19_vS1A_EENS_8epilogue10collective6detail29Sm90TmaWarpSpecializedAdapterINS1D_15DefaultEpilogueISH_SI_SI_NS1C_6thread17LinearCombinationISH_Li1EffLNS1H_9ScaleType4KindE0ELNS_15FloatRoundStyleE2ESH_EENS1_15EpilogueDefaultEEEEEvvEEEEvNT_6ParamsE,(.L_x_128 - _ZN7cutlass13device_kernelINS_4gemm6kernel13GemmUniversalIN4cute5tupleIJiiiiEEENS1_10collective13CollectiveMmaINS1_34MainloopSm90TmaGmmaWarpSpecializedILi2ENS5_IJNS4_1CILi1EEESB_SB_EEENS1_32KernelTmaWarpSpecializedPingpongEEENS5_IJNSA_ILi64EEESF_SF_EEENS_10bfloat16_tENS5_IJlSB_lEEESH_SI_NS4_8TiledMMAINS4_8MMA_AtomIJNS4_4SM904GMMA27MMA_64x64x16_F32BF16BF16_SSILNSM_5MajorE0ELSO_0ELNSM_7ScaleInE1ELSP_1EEEEEENS4_6LayoutISC_NS5_IJNSA_ILi0EEEST_ST_EEEEENS5_IJNS4_10UnderscoreESW_SW_EEEEENS4_13SM90_TMA_LOADENS4_14ComposedLayoutINS4_7SwizzleILi3ELi4ELi3EEENS4_18smem_ptr_flag_bitsILi16EEENSS_INS5_IJNSA_ILi8EEESF_EEENS5_IJSF_SB_EEEEEEEvNS4_8identityESZ_S19_vS1A_EENS_8epilogue10collective6detail29Sm90TmaWarpSpecializedAdapterINS1D_15DefaultEpilogueISH_SI_SI_NS1C_6thread17LinearCombinationISH_Li1EffLNS1H_9ScaleType4KindE0ELNS_15FloatRoundStyleE2ESH_EENS1_15EpilogueDefaultEEEEEvvEEEEvNT_6ParamsE)
        .other          _ZN7cutlass13device_kernelINS_4gemm6kernel13GemmUniversalIN4cute5tupleIJiiiiEEENS1_10collective13CollectiveMmaINS1_34MainloopSm90TmaGmmaWarpSpecializedILi2ENS5_IJNS4_1CILi1EEESB_SB_EEENS1_32KernelTmaWarpSpecializedPingpongEEENS5_IJNSA_ILi64EEESF_SF_EEENS_10bfloat16_tENS5_IJlSB_lEEESH_SI_NS4_8TiledMMAINS4_8MMA_AtomIJNS4_4SM904GMMA27MMA_64x64x16_F32BF16BF16_SSILNSM_5MajorE0ELSO_0ELNSM_7ScaleInE1ELSP_1EEEEEENS4_6LayoutISC_NS5_IJNSA_ILi0EEEST_ST_EEEEENS5_IJNS4_10UnderscoreESW_SW_EEEEENS4_13SM90_TMA_LOADENS4_14ComposedLayoutINS4_7SwizzleILi3ELi4ELi3EEENS4_18smem_ptr_flag_bitsILi16EEENSS_INS5_IJNSA_ILi8EEESF_EEENS5_IJSF_SB_EEEEEEEvNS4_8identityESZ_S19_vS1A_EENS_8epilogue10collective6detail29Sm90TmaWarpSpecializedAdapterINS1D_15DefaultEpilogueISH_SI_SI_NS1C_6thread17LinearCombinationISH_Li1EffLNS1H_9ScaleType4KindE0ELNS_15FloatRoundStyleE2ESH_EENS1_15EpilogueDefaultEEEEEvvEEEEvNT_6ParamsE,@"STO_CUDA_ENTRY STV_DEFAULT"
_ZN7cutlass13device_kernelINS_4gemm6kernel13GemmUniversalIN4cute5tupleIJiiiiEEENS1_10collective13CollectiveMmaINS1_34MainloopSm90TmaGmmaWarpSpecializedILi2ENS5_IJNS4_1CILi1EEESB_SB_EEENS1_32KernelTmaWarpSpecializedPingpongEEENS5_IJNSA_ILi64EEESF_SF_EEENS_10bfloat16_tENS5_IJlSB_lEEESH_SI_NS4_8TiledMMAINS4_8MMA_AtomIJNS4_4SM904GMMA27MMA_64x64x16_F32BF16BF16_SSILNSM_5MajorE0ELSO_0ELNSM_7ScaleInE1ELSP_1EEEEEENS4_6LayoutISC_NS5_IJNSA_ILi0EEEST_ST_EEEEENS5_IJNS4_10UnderscoreESW_SW_EEEEENS4_13SM90_TMA_LOADENS4_14ComposedLayoutINS4_7SwizzleILi3ELi4ELi3EEENS4_18smem_ptr_flag_bitsILi16EEENSS_INS5_IJNSA_ILi8EEESF_EEENS5_IJSF_SB_EEEEEEEvNS4_8identityESZ_S19_vS1A_EENS_8epilogue10collective6detail29Sm90TmaWarpSpecializedAdapterINS1D_15DefaultEpilogueISH_SI_SI_NS1C_6thread17LinearCombinationISH_Li1EffLNS1H_9ScaleType4KindE0ELNS_15FloatRoundStyleE2ESH_EENS1_15EpilogueDefaultEEEEEvvEEEEvNT_6ParamsE:
[----:B------:R-:W0:Y:S01]  /*0000*/  LDC R1, c[0x0][0x28] ;  /* 0x00000a00ff017b82 */ /* 0x000e220000000800 */
[----:B------:R-:W1:Y:S01]  /*0010*/  S2R R4, SR_TID.X ;  /* 0x0000000000047919 */ /* 0x000e620000002100 */
[----:B------:R-:W-:Y:S01]  /*0020*/  ELECT P0, URZ, PT ;  /* 0x00000000003f782f */ /* 0x000fe20003800000 */
[----:B------:R-:W-:Y:S01]  /*0030*/  BSSY B0, `(.L_x_0) ;  /* 0x0000014000007945 */ /* 0x000fe20003800000 */
[----:B-1----:R-:W-:-:S05]  /*0040*/  SHF.R.U32.HI R0, RZ, 0x5, R4 ;  /* 0x00000005ff007819 */ /* 0x002fca0000011604 */
[----:B------:R-:W1:Y:S02]  /*0050*/  SHFL.IDX PT, R2, R0, RZ, 0x1f ;  /* 0x00001fff00027589 */ /* 0x000e6400000e0000 */
[----:B-1----:R-:W-:Y:S02]  /*0060*/  R2UR UR8, R2 ;  /* 0x00000000020872ca */ /* 0x002fe400000e0000 */
[----:B------:R-:W-:-:S05]  /*0070*/  SHF.R.U32.HI R2, RZ, 0x7, R4 ;  /* 0x00000007ff027819 */ /* 0x000fca0000011604 */
[----:B------:R1:W2:Y:S06]  /*0080*/  SHFL.IDX PT, R3, R2, RZ, 0x1f ;  /* 0x00001fff02037589 */ /* 0x0002ac00000e0000 */
[----:B------:R-:W-:Y:S02]  /*0090*/  USHF.R.S32.HI UR4, URZ, 0x1f, UR8 ;  /* 0x0000001f3f047899 */ /* 0x000fe40008011408 */
[----:B------:R-:W-:Y:S02]  /*00a0*/  ISETP.NE.OR P0, PT, RZ, UR8, !P0 ;  /* 0x00000008ff007c0c */ /* 0x000fe4000c705670 */
[----:B------:R-:W-:-:S04]  /*00b0*/  ULEA.HI UR4, UR4, UR8, URZ, 0x2 ;  /* 0x0000000804047291 */ /* 0x000fc8000f8f103f */
[----:B------:R-:W-:-:S04]  /*00c0*/  ULOP3.LUT UR4, UR4, 0xfffffffc, URZ, 0xc0, !UPT ;  /* 0xfffffffc04047892 */ /* 0x000fc8000f8ec03f */
[----:B------:R-:W-:-:S03]  /*00d0*/  UIADD3 UR8, UR8, -UR4, URZ ;  /* 0x8000000408087290 */ /* 0x000fc6000fffe03f */
[----:B01----:R-:W-:Y:S09]  /*00e0*/  @P0 BRA `(.L_x_1) ;  /* 0x0000000000200947 */ /* 0x003ff20003800000 */
[----:B------:R-:W-:Y:S02]  /*00f0*/  ULDC.64 UR4, c[0x0][0x198] ;  /* 0x0000660000047ab9 */ /* 0x000fe40000000a00 */
[----:B------:R-:W-:Y:S02]  /*0100*/  UIADD3 UR6, UP0, UR4, 0xf0, URZ ;  /* 0x000000f004067890 */ /* 0x000fe4000ff1e03f */
[----:B------:R-:W-:Y:S02]  /*0110*/  UIADD3 UR4, UP1, UR4, 0x1f0, URZ ;  /* 0x000001f004047890 */ /* 0x000fe4000ff3e03f */
[----:B------:R-:W-:Y:S02]  /*0120*/  UIADD3.X UR7, URZ, UR5, URZ, UP0, !UPT ;  /* 0x000000053f077290 */ /* 0x000fe400087fe43f */
[----:B------:R-:W-:-:S07]  /*0130*/  UIADD3.X UR5, URZ, UR5, URZ, UP1, !UPT ;  /* 0x000000053f057290 */ /* 0x000fce0008ffe43f */
[----:B------:R0:W-:Y:S02]  /*0140*/  UTMACCTL.PF [UR6] ;  /* 0x00000000060079b9 */ /* 0x0001e40008040000 */
[----:B------:R0:W-:Y:S02]  /*0150*/  UTMACCTL.PF [UR4] ;  /* 0x00000000040079b9 */ /* 0x0001e40008040000 */
[----:B0-----:R-:W-:Y:S01]  /*0160*/  NOP ;  /* 0x0000000000007918 */ /* 0x001fe20000000000 */
.L_x_1:
[----:B------:R-:W-:Y:S05]  /*0170*/  BSYNC B0 ;  /* 0x0000000000007941 */ /* 0x000fea0003800000 */
.L_x_0:
[----:B------:R-:W0:Y:S01]  /*0180*/  SHFL.IDX PT, R5, R0, RZ, 0x1f ;  /* 0x00001fff00057589 */ /* 0x000e2200000e0000 */
[----:B--2---:R-:W-:Y:S01]  /*0190*/  R2UR UR15, R3 ;  /* 0x00000000030f72ca */ /* 0x004fe200000e0000 */
[----:B------:R-:W-:-:S04]  /*01a0*/  UISETP.NE.AND UP0, UPT, UR8, 0x3, UPT ;  /* 0x000000030800788c */ /* 0x000fc8000bf05270 */
[----:B------:R-:W-:-:S08]  /*01b0*/  UISETP.EQ.OR UP0, UPT, UR8, URZ, !UP0 ;  /* 0x0000003f0800728c */ /* 0x000fd0000c702670 */
[----:B------:R-:W-:Y:S02]  /*01c0*/  UIADD3 UR18, UR15, -0x1, URZ ;  /* 0xffffffff0f127890 */ /* 0x000fe4000fffe03f */
[----:B------:R-:W-:Y:S02]  /*01d0*/  UISETP.EQ.AND UP0, UPT, UR15, URZ, UP0 ;  /* 0x0000003f0f00728c */ /* 0x000fe40008702270 */
[----:B------:R-:W-:Y:S02]  /*01e0*/  UISETP.GE.U32.AND UP1, UPT, UR18, 0x2, UPT ;  /* 0x000000021200788c */ /* 0x000fe4000bf26070 */
[----:B------:R-:W-:Y:S01]  /*01f0*/  USEL UR36, URZ, 0x1, !UP0 ;  /* 0x000000013f247887 */ /* 0x000fe2000c000000 */
[----:B0-----:R-:W-:-:S03]  /*0200*/  ISETP.NE.AND P0, PT, R5, RZ, PT ;  /* 0x000000ff0500720c */ /* 0x001fc60003f05270 */
[----:B------:R-:W-:-:S10]  /*0210*/  USEL UR36, UR36, 0x2, UP1 ;  /* 0x0000000224247887 */ /* 0x000fd40008800000 */
[----:B------:R-:W-:Y:S05]  /*0220*/  @P0 BRA `(.L_x_2) ;  /* 0x0000000000480947 */ /* 0x000fea0003800000 */
[----:B------:R-:W0:Y:S01]  /*0230*/  S2UR UR9, SR_CgaCtaId ;  /* 0x00000000000979c3 */ /* 0x000e220000008800 */
[----:B------:R-:W-:Y:S01]  /*0240*/  UMOV UR4, 0x400 ;  /* 0x0000040000047882 */ /* 0x000fe20000000000 */
[----:B------:R-:W-:Y:S01]  /*0250*/  UMOV UR5, 0x1 ;  /* 0x0000000100057882 */ /* 0x000fe20000000000 */
[----:B------:R-:W-:Y:S01]  /*0260*/  UMOV UR6, 0x80 ;  /* 0x0000008000067882 */ /* 0x000fe20000000000 */
[----:B------:R-:W-:Y:S01]  /*0270*/  ELECT P0, URZ, PT ;  /* 0x00000000003f782f */ /* 0x000fe20003800000 */
[----:B------:R-:W-:-:S04]  /*0280*/  UIADD3 UR6, -UR6, 0x100000, URZ ;  /* 0x0010000006067890 */ /* 0x000fc8000fffe13f */
[----:B------:R-:W-:Y:S02]  /*0290*/  USHF.L.U32 UR7, UR6, 0xb, URZ ;  /* 0x0000000b06077899 */ /* 0x000fe4000800063f */
[----:B------:R-:W-:Y:S02]  /*02a0*/  USHF.L.U32 UR6, UR6, 0x1, URZ ;  /* 0x0000000106067899 */ /* 0x000fe4000800063f */
[----:B0-----:R-:W-:Y:S02]  /*02b0*/  ULEA UR9, UR9, UR4, 0x18 ;  /* 0x0000000409097291 */ /* 0x001fe4000f8ec03f */
[----:B------:R-:W-:-:S04]  /*02c0*/  UIADD3 UR4, -UR5, 0x100000, URZ ;  /* 0x0010000005047890 */ /* 0x000fc8000fffe13f */
[----:B------:R-:W-:Y:S02]  /*02d0*/  USHF.L.U32 UR5, UR4, 0xb, URZ ;  /* 0x0000000b04057899 */ /* 0x000fe4000800063f */
[----:B------:R-:W-:Y:S01]  /*02e0*/  USHF.L.U32 UR4, UR4, 0x1, URZ ;  /* 0x0000000104047899 */ /* 0x000fe2000800063f */
[----:B------:R-:W0:Y:S11]  /*02f0*/  FENCE.VIEW.ASYNC.S ;  /* 0x00000000000073c6 */ /* 0x000e360000000000 */
[----:B0-----:R0:W1:Y:S01]  /*0300*/  SYNCS.EXCH.64 URZ, [UR9], UR4 ;  /* 0x00000004093f75b2 */ /* 0x0010620008000100 */
[----:B------:R0:W2:Y:S01]  /*0310*/  SYNCS.EXCH.64 URZ, [UR9+0x10], UR6 ;  /* 0x00001006093f75b2 */ /* 0x0000a20008000100 */
[----:B------:R0:W3:Y:S01]  /*0320*/  SYNCS.EXCH.64 URZ, [UR9+0x8], UR4 ;  /* 0x00000804093f75b2 */ /* 0x0000e20008000100 */
[----:B------:R0:W4:Y:S01]  /*0330*/  SYNCS.EXCH.64 URZ, [UR9+0x18], UR6 ;  /* 0x00001806093f75b2 */ /* 0x0001220008000100 */
[----:B------:R-:W-:Y:S01]  /*0340*/  NOP ;  /* 0x0000000000007918 */ /* 0x000fe20000000000 */
.L_x_2:
[----:B------:R-:W5:Y:S01]  /*0350*/  SHFL.IDX PT, R5, R0, RZ, 0x1f ;  /* 0x00001fff00057589 */ /* 0x000f6200000e0000 */
[----:B------:R-:W-:Y:S01]  /*0360*/  ELECT P0, URZ, PT ;  /* 0x00000000003f782f */ /* 0x000fe20003800000 */
[----:B------:R-:W-:Y:S01]  /*0370*/  NOP ;  /* 0x0000000000007918 */ /* 0x000fe20000000000 */
[----:B------:R-:W-:Y:S01]  /*0380*/  ELECT P1, URZ, PT ;  /* 0x00000000003f782f */ /* 0x000fe20003820000 */
[----:B------:R-:W1:Y:S01]  /*0390*/  SHFL.IDX PT, R3, R0, RZ, 0x1f ;  /* 0x00001fff00037589 */ /* 0x000e6200000e0000 */
[----:B0-----:R-:W-:Y:S01]  /*03a0*/  UMOV UR4, 0x20 ;  /* 0x0000002000047882 */ /* 0x001fe20000000000 */
[----:B------:R-:W-:Y:S01]  /*03b0*/  UMOV UR12, 0x80 ;  /* 0x00000080000c7882 */ /* 0x000fe20000000000 */
[----:B------:R-:W-:Y:S01]  /*03c0*/  NOP ;  /* 0x0000000000007918 */ /* 0x000fe20000000000 */
[----:B------:R0:W0:Y:S01]  /*03d0*/  SHFL.IDX PT, R0, R2, RZ, 0x1f ;  /* 0x00001fff02007589 */ /* 0x00002200000e0000 */
[----:B------:R-:W-:Y:S01]  /*03e0*/  ULDC.64 UR52, c[0x0][0x208] ;  /* 0x0000820000347ab9 */ /* 0x000fe20000000a00 */
[----:B-----5:R-:W-:-:S02]  /*03f0*/  ISETP.NE.OR P0, PT, R5, RZ, !P0 ;  /* 0x000000ff0500720c */ /* 0x020fc40004705670 */
[----:B-1----:R-:W-:Y:S02]  /*0400*/  ISETP.NE.OR P1, PT, R3, RZ, !P1 ;  /* 0x000000ff0300720c */ /* 0x002fe40004f25670 */
[----:B------:R-:W-:-:S04]  /*0410*/  SHF.R.S32.HI R3, RZ, 0x1f, R4 ;  /* 0x0000001fff037819 */ /* 0x000fc80000011404 */
[----:B------:R-:W-:-:S05]  /*0420*/  LEA.HI R3, R3, R4, RZ, 0x7 ;  /* 0x0000000403037211 */ /* 0x000fca00078f38ff */
[----:B------:R-:W-:Y:S01]  /*0430*/  VOTEU.ALL UP0, P0 ;  /* 0x00000000003f7886 */ /* 0x000fe20000000000 */
[----:B------:R-:W-:Y:S01]  /*0440*/  LOP3.LUT R3, R3, 0xffffff80, RZ, 0xc0, !PT ;  /* 0xffffff8003037812 */ /* 0x000fe200078ec0ff */
[----:B------:R-:W-:-:S03]  /*0450*/  VOTEU.ALL UP1, P1 ;  /* 0x00000000003f7886 */ /* 0x000fc60000820000 */
[----:B------:R-:W1:Y:S01]  /*0460*/  @!UP0 S2UR UR7, SR_CgaCtaId ;  /* 0x00000000000789c3 */ /* 0x000e620000008800 */
[----:B------:R-:W-:Y:S01]  /*0470*/  @!UP0 UMOV UR6, 0x400 ;  /* 0x0000040000068882 */ /* 0x000fe20000000000 */
[----:B------:R-:W-:-:S04]  /*0480*/  @!UP0 UIADD3 UR4, -UR4, 0x100000, URZ ;  /* 0x0010000004048890 */ /* 0x000fc8000fffe13f */
[----:B------:R-:W-:Y:S02]  /*0490*/  @!UP0 USHF.L.U32 UR5, UR4, 0xb, URZ ;  /* 0x0000000b04058899 */ /* 0x000fe4000800063f */
[----:B------:R-:W-:Y:S01]  /*04a0*/  @!UP0 USHF.L.U32 UR4, UR4, 0x1, URZ ;  /* 0x0000000104048899 */ /* 0x000fe2000800063f */
[----:B------:R-:W-:Y:S01]  /*04b0*/  IMAD.IADD R3, R4, 0x1, -R3 ;  /* 0x0000000104037824 */ /* 0x000fe200078e0a03 */
[----:B------:R-:W-:Y:S01]  /*04c0*/  @!UP1 UMOV UR10, 0x400 ;  /* 0x00000400000a9882 */ /* 0x000fe20000000000 */
[----:B------:R-:W-:Y:S01]  /*04d0*/  VOTEU.ALL UP2, P1 ;  /* 0x00000000003f7886 */ /* 0x000fe20000840000 */
[----:B------:R-:W-:Y:S01]  /*04e0*/  VOTEU.ALL UP3, P1 ;  /* 0x00000000003f7886 */ /* 0x000fe20000860000 */
[----:B------:R-:W-:Y:S01]  /*04f0*/  VOTEU.ALL UP4, P1 ;  /* 0x00000000003f7886 */ /* 0x000fe20000880000 */
[----:B------:R-:W5:Y:S01]  /*0500*/  @!UP1 S2UR UR11, SR_CgaCtaId ;  /* 0x00000000000b99c3 */ /* 0x000f620000008800 */
[----:B------:R-:W-:Y:S01]  /*0510*/  VOTEU.ALL UP5, P1 ;  /* 0x00000000003f7886 */ /* 0x000fe200008a0000 */
[----:B------:R-:W-:Y:S01]  /*0520*/  ISETP.NE.AND P1, PT, RZ, UR15, PT ;  /* 0x0000000fff007c0c */ /* 0x000fe2000bf25270 */
[----:B-1----:R-:W-:-:S02]  /*0530*/  @!UP0 ULEA UR9, UR7, UR6, 0x18 ;  /* 0x0000000607098291 */ /* 0x002fc4000f8ec03f */
[----:B------:R-:W-:-:S04]  /*0540*/  @!UP1 UIADD3 UR6, -UR12, 0x100000, URZ ;  /* 0x001000000c069890 */ /* 0x000fc8000fffe13f */
[----:B------:R-:W-:Y:S02]  /*0550*/  @!UP1 USHF.L.U32 UR7, UR6, 0xb, URZ ;  /* 0x0000000b06079899 */ /* 0x000fe4000800063f */
[----:B------:R-:W-:Y:S01]  /*0560*/  @!UP1 USHF.L.U32 UR6, UR6, 0x1, URZ ;  /* 0x0000000106069899 */ /* 0x000fe2000800063f */
[----:B------:R-:W-:Y:S01]  /*0570*/  VOTEU.ALL UP0, P0 ;  /* 0x00000000003f7886 */ /* 0x000fe20000000000 */
[----:B-----5:R-:W-:Y:S01]  /*0580*/  @!UP1 ULEA UR10, UR11, UR10, 0x18 ;  /* 0x0000000a0b0a9291 */ /* 0x020fe2000f8ec03f */
[----:B------:R-:W-:Y:S01]  /*0590*/  VOTEU.ALL UP1, P0 ;  /* 0x00000000003f7886 */ /* 0x000fe20000020000 */
[----:B------:R-:W1:Y:S02]  /*05a0*/  FENCE.VIEW.ASYNC.S ;  /* 0x00000000000073c6 */ /* 0x000e640000000000 */
[----:B-1----:R-:W2:Y:S02]  /*05b0*/  @!UP0 SYNCS.EXCH.64 URZ, [UR9+0x50], UR4 ;  /* 0x00005004093f85b2 */ /* 0x002ea40008000100 */
[----:B------:R1:W2:Y:S01]  /*05c0*/  @!UP1 SYNCS.EXCH.64 URZ, [UR9+0x58], UR4 ;  /* 0x00005804093f95b2 */ /* 0x0002a20008000100 */
[----:B------:R-:W-:Y:S01]  /*05d0*/  NOP ;  /* 0x0000000000007918 */ /* 0x000fe20000000000 */
[----:B-1----:R-:W-:-:S02]  /*05e0*/  ULDC.64 UR4, c[0x0][0x598] ;  /* 0x0001660000047ab9 */ /* 0x002fc40000000a00 */
[----:B------:R-:W-:Y:S02]  /*05f0*/  ISETP.NE.U32.AND P0, PT, RZ, UR4, PT ;  /* 0x00000004ff007c0c */ /* 0x000fe4000bf05070 */
[----:B------:R1:W2:Y:S02]  /*0600*/  @!UP2 SYNCS.EXCH.64 URZ, [UR10+0x30], UR6 ;  /* 0x000030060a3fa5b2 */ /* 0x0002a40008000100 */
[----:B------:R-:W-:Y:S01]  /*0610*/  ISETP.NE.AND.EX P0, PT, RZ, UR5, PT, P0 ;  /* 0x00000005ff007c0c */ /* 0x000fe2000bf05300 */
[----:B------:R1:W2:Y:S01]  /*0620*/  @!UP3 SYNCS.EXCH.64 URZ, [UR10+0x38], UR6 ;  /* 0x000038060a3fb5b2 */ /* 0x0002a20008000100 */
[----:B------:R1:W2:Y:S01]  /*0630*/  @!UP4 SYNCS.EXCH.64 URZ, [UR10+0x40], UR6 ;  /* 0x000040060a3fc5b2 */ /* 0x0002a20008000100 */
[----:B------:R1:W2:Y:S01]  /*0640*/  @!UP5 SYNCS.EXCH.64 URZ, [UR10+0x48], UR6 ;  /* 0x000048060a3fd5b2 */ /* 0x0002a20008000100 */
[----:B------:R-:W-:Y:S01]  /*0650*/  NOP ;  /* 0x0000000000007918 */ /* 0x000fe20000000000 */
[----:B--234-:R-:W-:Y:S08]  /*0660*/  BAR.SYNC.DEFER_BLOCKING 0x0 ;  /* 0x0000000000007b1d */ /* 0x01cff00000010000 */
[----:B01----:R-:W-:Y:S05]  /*0670*/  @!P0 BRA `(.L_x_3) ;  /* 0x00000000001c8947 */ /* 0x003fea0003800000 */
[----:B------:R-:W0:Y:S02]  /*0680*/  LDC.64 R6, c[0x0][0x598] ;  /* 0x00016600ff067b82 */ /* 0x000e240000000a00 */
[----:B0-----:R-:W2:Y:S02]  /*0690*/  LDG.E.64 R6, desc[UR52][R6.64] ;  /* 0x0000003406067981 */ /* 0x001ea4000c1e1b00 */
[----:B--2---:R-:W-:-:S04]  /*06a0*/  ISETP.NE.U32.AND P0, PT, R6, RZ, PT ;  /* 0x000000ff0600720c */ /* 0x004fc80003f05070 */
[----:B------:R-:W-:-:S13]  /*06b0*/  ISETP.NE.AND.EX P0, PT, R7, RZ, PT, P0 ;  /* 0x000000ff0700720c */ /* 0x000fda0003f05300 */
[----:B------:R-:W-:Y:S05]  /*06c0*/  @!P0 BRA `(.L_x_3) ;  /* 0x0000000000088947 */ /* 0x000fea0003800000 */
[----:B------:R1:W5:Y:S01]  /*06d0*/  LD.E R22, desc[UR52][R6.64] ;  /* 0x0000003406167980 */ /* 0x000362000c101900 */
[----:B------:R-:W-:Y:S05]  /*06e0*/  BRA `(.L_x_4) ;  /* 0x0000000000247947 */ /* 0x000fea0003800000 */
.L_x_3:
[----:B------:R-:W-:Y:S02]  /*06f0*/  ULDC.64 UR4, c[0x0][0x588] ;  /* 0x0001620000047ab9 */ /* 0x000fe40000000a00 */
[----:B------:R-:W-:-:S04]  /*0700*/  ISETP.NE.U32.AND P0, PT, RZ, UR4, PT ;  /* 0x00000004ff007c0c */ /* 0x000fc8000bf05070 */
[----:B------:R-:W-:-:S13]  /*0710*/  ISETP.NE.AND.EX P0, PT, RZ, UR5, PT, P0 ;  /* 0x00000005ff007c0c */ /* 0x000fda000bf05300 */
[----:B------:R-:W-:Y:S05]  /*0720*/  @!P0 BRA `(.L_x_5) ;  /* 0x00000000000c8947 */ /* 0x000fea0003800000 */
[----:B------:R-:W0:Y:S02]  /*0730*/  LDC.64 R22, c[0x0][0x588] ;  /* 0x00016200ff167b82 */ /* 0x000e240000000a00 */
[----:B0-----:R0:W5:Y:S01]  /*0740*/  LDG.E R22, desc[UR52][R22.64] ;  /* 0x0000003416167981 */ /* 0x001162000c1e1900 */
[----:B------:R-:W-:Y:S05]  /*0750*/  BRA `(.L_x_4) ;  /* 0x0000000000087947 */ /* 0x000fea0003800000 */
.L_x_5:
[----:B------:R-:W-:Y:S02]  /*0760*/  ULDC UR4, c[0x0][0x580] ;  /* 0x0001600000047ab9 */ /* 0x000fe40000000800 */
[----:B------:R-:W-:-:S07]  /*0770*/  IMAD.U32 R22, RZ, RZ, UR4 ;  /* 0x00000004ff167e24 */ /* 0x000fce000f8e00ff */
.L_x_4:
[----:B------:R-:W-:Y:S02]  /*0780*/  ULDC.64 UR4, c[0x0][0x5a0] ;  /* 0x0001680000047ab9 */ /* 0x000fe40000000a00 */
[----:B------:R-:W-:-:S04]  /*0790*/  ISETP.NE.U32.AND P0, PT, RZ, UR4, PT ;  /* 0x00000004ff007c0c */ /* 0x000fc8000bf05070 */
[----:B------:R-:W-:-:S13]  /*07a0*/  ISETP.NE.AND.EX P0, PT, RZ, UR5, PT, P0 ;  /* 0x00000005ff007c0c */ /* 0x000fda000bf05300 */
[----:B------:R-:W-:Y:S05]  /*07b0*/  @!P0 BRA `(.L_x_6) ;  /* 0x00000000001c8947 */ /* 0x000fea0003800000 */
[----:B-1----:R-:W1:Y:S02]  /*07c0*/  LDC.64 R6, c[0x0][0x5a0] ;  /* 0x00016800ff067b82 */ /* 0x002e640000000a00 */
[----:B-1----:R-:W2:Y:S02]  /*07d0*/  LDG.E.64 R6, desc[UR52][R6.64] ;  /* 0x0000003406067981 */ /* 0x002ea4000c1e1b00 */
[----:B--2---:R-:W-:-:S04]  /*07e0*/  ISETP.NE.U32.AND P0, PT, R6, RZ, PT ;  /* 0x000000ff0600720c */ /* 0x004fc80003f05070 */
[----:B------:R-:W-:-:S13]  /*07f0*/  ISETP.NE.AND.EX P0, PT, R7, RZ, PT, P0 ;  /* 0x000000ff0700720c */ /* 0x000fda0003f05300 */
[----:B------:R-:W-:Y:S05]  /*0800*/  @!P0 BRA `(.L_x_6) ;  /* 0x0000000000088947 */ /* 0x000fea0003800000 */
[----:B0-----:R2:W5:Y:S01]  /*0810*/  LD.E R23, desc[UR52][R6.64] ;  /* 0x0000003406177980 */ /* 0x001562000c101900 */
[----:B------:R-:W-:Y:S05]  /*0820*/  BRA `(.L_x_7) ;  /* 0x0000000000247947 */ /* 0x000fea0003800000 */
.L_x_6:
[----:B------:R-:W-:Y:S02]  /*0830*/  ULDC.64 UR4, c[0x0][0x590] ;  /* 0x0001640000047ab9 */ /* 0x000fe40000000a00 */
[----:B------:R-:W-:-:S04]  /*0840*/  ISETP.NE.U32.AND P0, PT, RZ, UR4, PT ;  /* 0x00000004ff007c0c */ /* 0x000fc8000bf05070 */
[----:B------:R-:W-:-:S13]  /*0850*/  ISETP.NE.AND.EX P0, PT, RZ, UR5, PT, P0 ;  /* 0x00000005ff007c0c */ /* 0x000fda000bf05300 */
[----:B------:R-:W-:Y:S05]  /*0860*/  @!P0 BRA `(.L_x_8) ;  /* 0x00000000000c8947 */ /* 0x000fea0003800000 */
[----:B-1----:R-:W0:Y:S02]  /*0870*/  LDC.64 R6, c[0x0][0x590] ;  /* 0x00016400ff067b82 */ /* 0x002e240000000a00 */
[----:B0-----:R0:W5:Y:S01]  /*0880*/  LDG.E R23, desc[UR52][R6.64] ;  /* 0x0000003406177981 */ /* 0x001162000c1e1900 */
[----:B------:R-:W-:Y:S05]  /*0890*/  BRA `(.L_x_7) ;  /* 0x0000000000087947 */ /* 0x000fea0003800000 */
.L_x_8:
[----:B------:R-:W-:Y:S02]  /*08a0*/  ULDC UR4, c[0x0][0x584] ;  /* 0x0001610000047ab9 */ /* 0x000fe40000000800 */
[----:B0-----:R-:W-:-:S07]  /*08b0*/  IMAD.U32 R23, RZ, RZ, UR4 ;  /* 0x00000004ff177e24 */ /* 0x001fce000f8e00ff */
.L_x_7:
[----:B------:R-:W3:Y:S01]  /*08c0*/  S2UR UR10, SR_CTAID.Y ;  /* 0x00000000000a79c3 */ /* 0x000ee20000002600 */
[----:B------:R-:W-:Y:S01]  /*08d0*/  ULDC UR5, c[0x0][0x65c] ;  /* 0x0001970000057ab9 */ /* 0x000fe20000000800 */
[----:B------:R-:W-:Y:S01]  /*08e0*/  UISETP.NE.AND UP0, UPT, UR15, 0x2, UPT ;  /* 0x000000020f00788c */ /* 0x000fe2000bf05270 */
[----:B------:R-:W-:Y:S01]  /*08f0*/  PRMT R5, RZ, 0x7610, R5 ;  /* 0x00007610ff057816 */ /* 0x000fe20000000005 */
[----:B------:R-:W-:Y:S01]  /*0900*/  UISETP.NE.AND UP2, UPT, UR5, 0x1, UPT ;  /* 0x000000010500788c */ /* 0x000fe2000bf45270 */
[----:B------:R-:W-:Y:S02]  /*0910*/  IMAD.MOV.U32 R18, RZ, RZ, -0x1 ;  /* 0xffffffffff127424 */ /* 0x000fe400078e00ff */
[----:B------:R-:W-:Y:S01]  /*0920*/  IMAD.MOV.U32 R19, RZ, RZ, -0x1 ;  /* 0xffffffffff137424 */ /* 0x000fe200078e00ff */
[----:B------:R-:W4:Y:S01]  /*0930*/  S2UR UR4, SR_CTAID.X ;  /* 0x00000000000479c3 */ /* 0x000f220000002500 */
[----:B------:R-:W-:-:S06]  /*0940*/  UP2UR UR38, UPR, URZ, 0x4 ;  /* 0x000000043f267883 */ /* 0x000fcc0008000000 */
[----:B------:R-:W-:Y:S01]  /*0950*/  @UP2 ULDC UR12, c[0x0][0x10] ;  /* 0x00000400000c2ab9 */ /* 0x000fe20000000800 */
[----:B------:R-:W-:Y:S01]  /*0960*/  @UP2 UMOV UR7, URZ ;  /* 0x0000003f00072c82 */ /* 0x000fe20008000000 */
[----:B------:R-:W-:Y:S01]  /*0970*/  @UP2 UMOV UR5, URZ ;  /* 0x0000003f00052c82 */ /* 0x000fe20008000000 */
[----:B012---:R-:W0:Y:S01]  /*0980*/  LDC.64 R6, c[0x0][0x650] ;  /* 0x00019400ff067b82 */ /* 0x007e220000000a00 */
[----:B---3--:R-:W-:Y:S02]  /*0990*/  @UP2 UMOV UR9, UR10 ;  /* 0x0000000a00092c82 */ /* 0x008fe40008000000 */
[----:B------:R-:W-:Y:S01]  /*09a0*/  @UP2 UMOV UR6, UR9 ;  /* 0x0000000900062c82 */ /* 0x000fe20008000000 */
[----:B------:R-:W-:Y:S01]  /*09b0*/  @!UP2 UMOV UR9, UR10 ;  /* 0x0000000a0009ac82 */ /* 0x000fe20008000000 */
[----:B----4-:R-:W-:-:S03]  /*09c0*/  @UP2 UIMAD.WIDE.U32 UR12, UR4, UR12, UR6 ;  /* 0x0000000c040c22a5 */ /* 0x010fc6000f8e0006 */
[----:B------:R-:W-:Y:S01]  /*09d0*/  @!UP2 ULDC UR6, c[0x0][0xc] ;  /* 0x000003000006aab9 */ /* 0x000fe20000000800 */
[----:B------:R-:W-:Y:S01]  /*09e0*/  @UP2 UIADD3 UR14, UR13, UR5, URZ ;  /* 0x000000050d0e2290 */ /* 0x000fe2000fffe03f */
[----:B------:R-:W-:Y:S02]  /*09f0*/  ULDC UR10, c[0x0][0xc] ;  /* 0x00000300000a7ab9 */ /* 0x000fe40000000800 */
[----:B------:R-:W-:Y:S01]  /*0a00*/  UMOV UR5, URZ ;  /* 0x0000003f00057c82 */ /* 0x000fe20008000000 */
[----:B------:R-:W-:Y:S01]  /*0a10*/  ULDC UR11, c[0x0][0x10] ;  /* 0x00000400000b7ab9 */ /* 0x000fe20000000800 */
[----:B------:R-:W-:Y:S02]  /*0a20*/  @!UP2 UIMAD.WIDE.U32 UR6, UR6, UR9, UR4 ;  /* 0x000000090606a2a5 */ /* 0x000fe4000f8e0004 */
[----:B------:R-:W-:Y:S01]  /*0a30*/  UIMAD.WIDE.U32 UR10, UR10, UR11, URZ ;  /* 0x0000000b0a0a72a5 */ /* 0x000fe2000f8e003f */
[----:B------:R-:W-:-:S03]  /*0a40*/  ULDC UR13, c[0x0][0x14] ;  /* 0x00000500000d7ab9 */ /* 0x000fc60000000800 */
[----:B------:R-:W-:Y:S02]  /*0a50*/  UIMAD.WIDE.U32 UR50, UR10, UR13, URZ ;  /* 0x0000000d0a3272a5 */ /* 0x000fe4000f8e003f */
[----:B------:R-:W-:Y:S01]  /*0a60*/  UIMAD UR37, UR11, UR13, URZ ;  /* 0x0000000d0b2572a4 */ /* 0x000fe2000f8e023f */
[----:B------:R-:W-:Y:S01]  /*0a70*/  @!UP2 UMOV UR12, UR6 ;  /* 0x00000006000cac82 */ /* 0x000fe20008000000 */
[----:B------:R-:W-:Y:S02]  /*0a80*/  @!UP2 UMOV UR14, UR7 ;  /* 0x00000007000eac82 */ /* 0x000fe40008000000 */
[----:B------:R-:W-:Y:S02]  /*0a90*/  UIADD3 UR37, UR51, UR37, URZ ;  /* 0x0000002533257290 */ /* 0x000fe4000fffe03f */
[----:B------:R-:W-:-:S04]  /*0aa0*/  UIADD3 UR6, UP1, UR12, UR50, URZ ;  /* 0x000000320c067290 */ /* 0x000fc8000ff3e03f */
[----:B------:R-:W-:Y:S02]  /*0ab0*/  UIADD3.X UR7, UR14, UR37, URZ, UP1, !UPT ;  /* 0x000000250e077290 */ /* 0x000fe40008ffe43f */
[----:B------:R-:W-:Y:S02]  /*0ac0*/  USEL UR6, UR6, UR12, !UP0 ;  /* 0x0000000c06067287 */ /* 0x000fe4000c000000 */
[----:B------:R-:W-:-:S04]  /*0ad0*/  USEL UR7, UR7, UR14, !UP0 ;  /* 0x0000000e07077287 */ /* 0x000fc8000c000000 */
[----:B0-----:R-:W-:Y:S01]  /*0ae0*/  ISETP.LE.U32.AND P0, PT, R6, UR6, PT ;  /* 0x0000000606007c0c */ /* 0x001fe2000bf03070 */
[----:B------:R-:W-:Y:S02]  /*0af0*/  IMAD.U32 R16, RZ, RZ, UR6 ;  /* 0x00000006ff107e24 */ /* 0x000fe4000f8e00ff */
[----:B------:R-:W-:Y:S02]  /*0b00*/  IMAD.U32 R2, RZ, RZ, UR7 ;  /* 0x00000007ff027e24 */ /* 0x000fe4000f8e00ff */
[----:B------:R-:W-:-:S03]  /*0b10*/  IMAD.U32 R17, RZ, RZ, UR7 ;  /* 0x00000007ff117e24 */ /* 0x000fc6000f8e00ff */
[----:B------:R-:W-:Y:S01]  /*0b20*/  ISETP.GE.U32.AND.EX P0, PT, R2, R7, PT, P0 ;  /* 0x000000070200720c */ /* 0x000fe20003f06100 */
[----:B------:R-:W-:-:S12]  /*0b30*/  IMAD.MOV.U32 R2, RZ, RZ, -0x1 ;  /* 0xffffffffff027424 */ /* 0x000fd800078e00ff */
[----:B------:R-:W-:Y:S05]  /*0b40*/  @P0 BRA `(.L_x_9) ;  /* 0x00000004008c0947 */ /* 0x000fea0003800000 */
[----:B------:R-:W-:Y:S01]  /*0b50*/  I2FP.F32.U32 R2, UR4 ;  /* 0x0000000400027c45 */ /* 0x000fe20008201000 */
[----:B------:R-:W-:Y:S01]  /*0b60*/  ULDC.64 UR16, c[0x0][0x628] ;  /* 0x00018a0000107ab9 */ /* 0x000fe20000000a00 */
[----:B------:R-:W-:Y:S01]  /*0b70*/  ULDC UR6, c[0x0][0x150] ;  /* 0x0000540000067ab9 */ /* 0x000fe20000000800 */
[----:B------:R-:W-:Y:S01]  /*0b80*/  ISETP.NE.U32.AND P0, PT, RZ, UR16, PT ;  /* 0x00000010ff007c0c */ /* 0x000fe2000bf05070 */
[----:B------:R-:W-:Y:S01]  /*0b90*/  ULDC UR15, c[0x0][0x630] ;  /* 0x00018c00000f7ab9 */ /* 0x000fe20000000800 */
[----:B------:R-:W-:Y:S01]  /*0ba0*/  FMUL R2, R2, UR6 ;  /* 0x0000000602027c20 */ /* 0x000fe20008400000 */
[----:B------:R-:W-:Y:S01]  /*0bb0*/  R2UR UR19, R16 ;  /* 0x00000000101372ca */ /* 0x000fe200000e0000 */
[----:B------:R-:W-:Y:S01]  /*0bc0*/  ULDC UR21, c[0x0][0x154] ;  /* 0x0000550000157ab9 */ /* 0x000fe20000000800 */
[----:B------:R-:W-:Y:S01]  /*0bd0*/  ISETP.NE.AND.EX P0, PT, RZ, UR17, PT, P0 ;  /* 0x00000011ff007c0c */ /* 0x000fe2000bf05300 */
[----:B------:R0:W1:Y:S01]  /*0be0*/  F2I.U32.TRUNC.NTZ R5, R2 ;  /* 0x0000000200057305 */ /* 0x000062000020f000 */
[----:B------:R-:W-:-:S02]  /*0bf0*/  R2UR UR20, R17 ;  /* 0x00000000111472ca */ /* 0x000fc400000e0000 */
[----:B------:R-:W-:Y:S02]  /*0c00*/  R2UR UR6, R16 ;  /* 0x00000000100672ca */ /* 0x000fe400000e0000 */
[----:B------:R-:W-:-:S07]  /*0c10*/  R2UR UR7, R17 ;  /* 0x00000000110772ca */ /* 0x000fce00000e0000 */
[----:B0-----:R-:W-:Y:S08]  /*0c20*/  @!P0 BRA `(.L_x_10) ;  /* 0x0000000000308947 */ /* 0x001ff00003800000 */
[----:B------:R-:W-:Y:S01]  /*0c30*/  R2UR UR6, R16 ;  /* 0x00000000100672ca */ /* 0x000fe200000e0000 */
[----:B------:R-:W-:Y:S01]  /*0c40*/  ULDC UR12, c[0x0][0x634] ;  /* 0x00018d00000c7ab9 */ /* 0x000fe20000000800 */
[----:B------:R-:W-:-:S11]  /*0c50*/  R2UR UR14, R17 ;  /* 0x00000000110e72ca */ /* 0x000fd600000e0000 */
[----:B------:R-:W-:-:S04]  /*0c60*/  UIADD3 UR12, UP1, UR6, UR12, URZ ;  /* 0x0000000c060c7290 */ /* 0x000fc8000ff3e03f */
[----:B------:R-:W-:-:S04]  /*0c70*/  UIADD3.X UR14, URZ, UR14, URZ, UP1, !UPT ;  /* 0x0000000e3f0e7290 */ /* 0x000fc80008ffe43f */
[----:B------:R-:W-:-:S04]  /*0c80*/  UIMAD.WIDE.U32 UR6, UR14, UR16, URZ ;  /* 0x000000100e0672a5 */ /* 0x000fc8000f8e003f */
[----:B------:R-:W-:Y:S02]  /*0c90*/  UIMAD.WIDE.U32 UR10, UP1, UR12, UR17, UR6 ;  /* 0x000000110c0a72a5 */ /* 0x000fe4000f820006 */
[----:B------:R-:W-:Y:S02]  /*0ca0*/  UIMAD.WIDE.U32 UR6, UR12, UR16, URZ ;  /* 0x000000100c0672a5 */ /* 0x000fe4000f8e003f */
[----:B------:R-:W-:Y:S02]  /*0cb0*/  UIADD3.X UR13, URZ, URZ, URZ, UP1, !UPT ;  /* 0x0000003f3f0d7290 */ /* 0x000fe40008ffe43f */
[----:B------:R-:W-:Y:S01]  /*0cc0*/  UIADD3 URZ, UP1, UR7, UR10, URZ ;  /* 0x0000000a073f7290 */ /* 0x000fe2000ff3e03f */
[----:B------:R-:W-:-:S03]  /*0cd0*/  UMOV UR12, UR11 ;  /* 0x0000000b000c7c82 */ /* 0x000fc60008000000 */
[----:B------:R-:W-:-:S12]  /*0ce0*/  UIMAD.WIDE.U32.X UR6, UR14, UR17, UR12, UP1 ;  /* 0x000000110e0672a5 */ /* 0x000fd800088e040c */
.L_x_10:
[----:B------:R-:W-:Y:S01]  /*0cf0*/  USHF.R.U64 UR5, UR6, UR15, UR7 ;  /* 0x0000000f06057299 */ /* 0x000fe20008001207 */
[----:B------:R-:W-:Y:S01]  /*0d00*/  I2FP.F32.U32 R2, UR9 ;  /* 0x0000000900027c45 */ /* 0x000fe20008201000 */
[----:B------:R-:W-:Y:S01]  /*0d10*/  USHF.R.U32.HI UR6, URZ, UR15, UR7 ;  /* 0x0000000f3f067299 */ /* 0x000fe20008011607 */
[----:B-1----:R-:W-:Y:S01]  /*0d20*/  R2UR UR14, R5 ;  /* 0x00000000050e72ca */ /* 0x002fe200000e0000 */
[----:B------:R-:W-:Y:S02]  /*0d30*/  UIADD3 UR17, UP1, URZ, -UR5, URZ ;  /* 0x800000053f117290 */ /* 0x000fe4000ff3e03f */
[----:B------:R-:W-:Y:S01]  /*0d40*/  FMUL R2, R2, UR21 ;  /* 0x0000001502027c20 */ /* 0x000fe20008400000 */
[----:B------:R-:W-:Y:S01]  /*0d50*/  ULDC.64 UR10, c[0x0][0x620] ;  /* 0x00018800000a7ab9 */ /* 0x000fe20000000a00 */
[----:B------:R-:W-:Y:S01]  /*0d60*/  UIADD3.X UR6, URZ, ~UR6, URZ, UP1, !UPT ;  /* 0x800000063f067290 */ /* 0x000fe20008ffe43f */
[----:B------:R-:W-:Y:S01]  /*0d70*/  UMOV UR12, UR19 ;  /* 0x00000013000c7c82 */ /* 0x000fe20008000000 */
[----:B------:R-:W-:-:S02]  /*0d80*/  UMOV UR13, UR20 ;  /* 0x00000014000d7c82 */ /* 0x000fc40008000000 */
[----:B------:R-:W-:Y:S01]  /*0d90*/  UIMAD UR6, UR6, UR10, URZ ;  /* 0x0000000a060672a4 */ /* 0x000fe2000f8e023f */
[----:B------:R-:W0:Y:S01]  /*0da0*/  F2I.U32.TRUNC.NTZ R2, R2 ;  /* 0x0000000200027305 */ /* 0x000e22000020f000 */
[----:B------:R-:W-:Y:S02]  /*0db0*/  UIMAD.WIDE.U32 UR12, UR17, UR10, UR12 ;  /* 0x0000000a110c72a5 */ /* 0x000fe4000f8e000c */
[----:B------:R-:W-:Y:S01]  /*0dc0*/  UIMAD UR17, UR17, UR11, UR6 ;  /* 0x0000000b111172a4 */ /* 0x000fe2000f8e0206 */
[----:B------:R-:W-:Y:S01]  /*0dd0*/  ULDC UR24, c[0x0][0x658] ;  /* 0x0001960000187ab9 */ /* 0x000fe20000000800 */
[----:B------:R-:W-:Y:S02]  /*0de0*/  UMOV UR22, 0xffffffff ;  /* 0xffffffff00167882 */ /* 0x000fe40000000000 */
[----:B------:R-:W-:Y:S01]  /*0df0*/  UIADD3 UR17, UR13, UR17, URZ ;  /* 0x000000110d117290 */ /* 0x000fe2000fffe03f */
[----:B------:R-:W-:Y:S01]  /*0e00*/  ULDC UR19, c[0x0][0x618] ;  /* 0x0001860000137ab9 */ /* 0x000fe20000000800 */
[----:B------:R-:W-:Y:S01]  /*0e10*/  ULDC.64 UR6, c[0x0][0x640] ;  /* 0x0001900000067ab9 */ /* 0x000fe20000000a00 */
[----:B------:R-:W-:Y:S01]  /*0e20*/  USHF.L.U32 UR13, UR22, UR24, URZ ;  /* 0x00000018160d7299 */ /* 0x000fe2000800063f */
[----:B------:R-:W-:Y:S01]  /*0e30*/  ISETP.NE.U32.AND P0, PT, RZ, UR6, PT ;  /* 0x00000006ff007c0c */ /* 0x000fe2000bf05070 */
[----:B------:R-:W-:-:S02]  /*0e40*/  USHF.R.U64 UR22, UR12, UR19, UR17 ;  /* 0x000000130c167299 */ /* 0x000fc40008001211 */
[----:B------:R-:W-:Y:S01]  /*0e50*/  USHF.R.U32.HI UR12, URZ, UR19, UR17 ;  /* 0x000000133f0c7299 */ /* 0x000fe20008011611 */
[----:B0-----:R-:W-:Y:S01]  /*0e60*/  R2UR UR16, R2 ;  /* 0x00000000021072ca */ /* 0x001fe200000e0000 */
[----:B------:R-:W-:Y:S01]  /*0e70*/  ULDC UR21, c[0x0][0x608] ;  /* 0x0001820000157ab9 */ /* 0x000fe20000000800 */
[----:B------:R-:W-:Y:S01]  /*0e80*/  ISETP.NE.AND.EX P0, PT, RZ, UR7, PT, P0 ;  /* 0x00000007ff007c0c */ /* 0x000fe2000bf05300 */
[----:B------:R-:W-:Y:S02]  /*0e90*/  USHF.R.U64 UR26, UR22, UR21, UR12 ;  /* 0x00000015161a7299 */ /* 0x000fe4000800120c */
[----:B------:R-:W-:Y:S01]  /*0ea0*/  USHF.R.U32.HI UR12, URZ, UR21, UR12 ;  /* 0x000000153f0c7299 */ /* 0x000fe2000801160c */
[----:B------:R-:W-:Y:S01]  /*0eb0*/  UMOV UR20, 0x1 ;  /* 0x0000000100147882 */ /* 0x000fe20000000000 */
[----:B------:R-:W-:Y:S02]  /*0ec0*/  UIADD3 UR14, -UR14, URZ, URZ ;  /* 0x0000003f0e0e7290 */ /* 0x000fe4000fffe13f */
[----:B------:R-:W-:-:S02]  /*0ed0*/  USHF.R.U64 UR27, UR26, UR24, UR12 ;  /* 0x000000181a1b7299 */ /* 0x000fc4000800120c */
[----:B------:R-:W-:Y:S01]  /*0ee0*/  USHF.L.U32 UR19, UR20, UR24, URZ ;  /* 0x0000001814137299 */ /* 0x000fe2000800063f */
[----:B------:R-:W-:Y:S01]  /*0ef0*/  ULDC UR15, c[0x0][0x144] ;  /* 0x00005100000f7ab9 */ /* 0x000fe20000000800 */
[----:B------:R-:W-:Y:S01]  /*0f00*/  ULDC UR10, c[0x0][0x600] ;  /* 0x00018000000a7ab9 */ /* 0x000fe20000000800 */
[----:B------:R-:W-:Y:S02]  /*0f10*/  ULOP3.LUT UR20, URZ, UR13, URZ, 0x33, !UPT ;  /* 0x0000000d3f147292 */ /* 0x000fe4000f8e333f */
[----:B------:R-:W-:Y:S02]  /*0f20*/  USHF.R.U32.HI UR13, URZ, UR24, UR12 ;  /* 0x000000183f0d7299 */ /* 0x000fe4000801160c */
[----:B------:R-:W-:Y:S02]  /*0f30*/  UIADD3 UR11, UR10, -0x1, URZ ;  /* 0xffffffff0a0b7890 */ /* 0x000fe4000fffe03f */
[----:B------:R-:W-:Y:S02]  /*0f40*/  UIADD3 UR23, -UR16, URZ, URZ ;  /* 0x0000003f10177290 */ /* 0x000fe4000fffe13f */
[----:B------:R-:W-:Y:S01]  /*0f50*/  UIMAD UR4, UR15, UR14, UR4 ;  /* 0x0000000e0f0472a4 */ /* 0x000fe2000f8e0204 */
[----:B------:R-:W-:Y:S01]  /*0f60*/  ULDC UR28, c[0x0][0x148] ;  /* 0x00005200001c7ab9 */ /* 0x000fe20000000800 */
[----:B------:R-:W-:Y:S01]  /*0f70*/  ULDC UR24, c[0x0][0x648] ;  /* 0x0001920000187ab9 */ /* 0x000fe20000000800 */
[----:B------:R-:W-:Y:S01]  /*0f80*/  ULDC UR25, c[0x0][0x638] ;  /* 0x00018e0000197ab9 */ /* 0x000fe20000000800 */
[----:B------:R-:W-:Y:S01]  /*0f90*/  UMOV UR12, UR27 ;  /* 0x0000001b000c7c82 */ /* 0x000fe20008000000 */
[----:B------:R-:W-:Y:S07]  /*0fa0*/  @!P0 BRA `(.L_x_11) ;  /* 0x0000000000308947 */ /* 0x000fee0003800000 */
[----:B------:R-:W-:Y:S02]  /*0fb0*/  ULDC UR16, c[0x0][0x64c] ;  /* 0x0001930000107ab9 */ /* 0x000fe40000000800 */
        /* <DEDUP_REMOVED lines=8> */
[----:B------:R-:W-:-:S07]  /*1040*/  UIMAD.WIDE.U32.X UR6, UR21, UR7, UR16, UP1 ;  /* 0x00000007150672a5 */ /* 0x000fce00088e0410 */
[----:B------:R-:W-:Y:S01]  /*1050*/  UMOV UR12, UR6 ;  /* 0x00000006000c7c82 */ /* 0x000fe20008000000 */
[----:B------:R-:W-:-:S05]  /*1060*/  UMOV UR13, UR7 ;  /* 0x00000007000d7c82 */ /* 0x000fca0008000000 */
.L_x_11:
[----:B------:R-:W-:Y:S01]  /*1070*/  UISETP.NE.AND UP1, UPT, UR38, URZ, UPT ;  /* 0x0000003f2600728c */ /* 0x000fe2000bf25270 */
[----:B------:R-:W-:Y:S01]  /*1080*/  IMAD.MOV.U32 R5, RZ, RZ, 0x1 ;  /* 0x00000001ff057424 */ /* 0x000fe200078e00ff */
[----:B------:R-:W-:Y:S01]  /*1090*/  USHF.R.U64 UR6, UR12, UR24, UR13 ;  /* 0x000000180c067299 */ /* 0x000fe2000800120d */
[----:B------:R-:W-:Y:S01]  /*10a0*/  IMAD.U32 R19, RZ, RZ, UR5 ;  /* 0x00000005ff137e24 */ /* 0x000fe2000f8e00ff */
[----:B------:R-:W-:Y:S02]  /*10b0*/  ULOP3.LUT UR20, UR26, UR20, URZ, 0xc0, !UPT ;  /* 0x000000141a147292 */ /* 0x000fe4000f8ec03f */
[----:B------:R-:W-:Y:S02]  /*10c0*/  UIADD3 UR7, -UR6, URZ, URZ ;  /* 0x0000003f06077290 */ /* 0x000fe4000fffe13f */
[----:B------:R-:W-:Y:S02]  /*10d0*/  UIMAD UR19, UR19, UR6, UR20 ;  /* 0x00000006131372a4 */ /* 0x000fe4000f8e0214 */
[----:B------:R-:W-:-:S02]  /*10e0*/  ULOP3.LUT UR11, UR22, UR11, URZ, 0xc0, !UPT ;  /* 0x0000000b160b7292 */ /* 0x000fc4000f8ec03f */
[----:B------:R-:W-:Y:S02]  /*10f0*/  @UP1 UIMAD UR4, UR28, UR23, UR9 ;  /* 0x000000171c0412a4 */ /* 0x000fe4000f8e0209 */
[----:B------:R-:W-:-:S03]  /*1100*/  UIMAD UR6, UR7, UR25, UR27 ;  /* 0x00000019070672a4 */ /* 0x000fc6000f8e021b */
[----:B------:R-:W-:Y:S01]  /*1110*/  ULDC UR7, c[0x0][0x610] ;  /* 0x0001840000077ab9 */ /* 0x000fe20000000800 */
[----:B------:R-:W-:Y:S02]  /*1120*/  UIMAD UR6, UR6, UR10, UR11 ;  /* 0x0000000a060672a4 */ /* 0x000fe4000f8e020b */
[----:B------:R-:W-:-:S04]  /*1130*/  UIMAD UR4, UR19, UR7, UR4 ;  /* 0x00000007130472a4 */ /* 0x000fc8000f8e0204 */
[----:B------:R-:W-:Y:S02]  /*1140*/  USEL UR7, UR6, UR4, !UP1 ;  /* 0x0000000406077287 */ /* 0x000fe4000c800000 */
[----:B------:R-:W-:-:S04]  /*1150*/  USEL UR4, UR4, UR6, !UP1 ;  /* 0x0000000604047287 */ /* 0x000fc8000c800000 */
[----:B------:R-:W-:Y:S02]  /*1160*/  IMAD.U32 R2, RZ, RZ, UR7 ;  /* 0x00000007ff027e24 */ /* 0x000fe4000f8e00ff */
[----:B------:R-:W-:-:S07]  /*1170*/  IMAD.U32 R18, RZ, RZ, UR4 ;  /* 0x00000004ff127e24 */ /* 0x000fce000f8e00ff */
.L_x_9:
[----:B------:R-:W-:Y:S02]  /*1180*/  ULDC UR4, c[0x0][0x28c] ;  /* 0x0000a30000047ab9 */ /* 0x000fe40000000800 */
[----:B------:R-:W-:-:S04]  /*1190*/  UIADD3 UR4, UR4, 0x3f, URZ ;  /* 0x0000003f04047890 */ /* 0x000fc8000fffe03f */
[----:B------:R-:W-:-:S04]  /*11a0*/  USHF.R.S32.HI UR5, URZ, 0x1f, UR4 ;  /* 0x0000001f3f057899 */ /* 0x000fc80008011404 */
[----:B------:R-:W-:-:S04]  /*11b0*/  ULEA.HI UR5, UR5, UR4, URZ, 0x6 ;  /* 0x0000000405057291 */ /* 0x000fc8000f8f303f */
[----:B------:R-:W-:Y:S01]  /*11c0*/  USHF.R.S32.HI UR39, URZ, 0x6, UR5 ;  /* 0x000000063f277899 */ /* 0x000fe20008011405 */
[----:B------:R-:W-:Y:S11]  /*11d0*/  @!P1 BRA `(.L_x_12) ;  /* 0x0000003800709947 */ /* 0x000ff60003800000 */
[----:B------:R-:W-:-:S06]  /*11e0*/  UISETP.GT.U32.AND UP1, UPT, UR18, 0x1, UPT ;  /* 0x000000011200788c */ /* 0x000fcc000bf24070 */
[----:B------:R-:W-:-:S13]  /*11f0*/  PLOP3.LUT P0, PT, PT, PT, UP1, 0x80, 0x0 ;  /* 0x000000000000781c */ /* 0x000fda0003f0f018 */
[----:B------:R-:W-:Y:S05]  /*1200*/  @P0 EXIT ;  /* 0x000000000000094d */ /* 0x000fea0003800000 */
.L_x_13:
[----:B------:R-:W-:-:S08]  /*1210*/  NOP ;  /* 0x0000000000007918 */ /* 0x000fd00000000000 */
[----:B------:R-:W0:Y:S02]  /*1220*/  USETMAXREG.TRY_ALLOC.CTAPOOL UP1, 0xe8 ;  /* 0x000000e8000079c8 */ /* 0x000e240008020600 */
[----:B0-----:R-:W-:-:S13]  /*1230*/  PLOP3.LUT P0, PT, PT, PT, UP1, 0x80, 0x0 ;  /* 0x000000000000781c */ /* 0x001fda0003f0f018 */
[----:B------:R-:W-:Y:S05]  /*1240*/  @!P0 BRA `(.L_x_13) ;  /* 0xfffffffc00f08947 */ /* 0x000fea000383ffff */
[----:B------:R-:W-:-:S13]  /*1250*/  LOP3.LUT P0, RZ, R5, 0xff, RZ, 0xc0, !PT ;  /* 0x000000ff05ff7812 */ /* 0x000fda000780c0ff */
[----:B------:R-:W-:Y:S05]  /*1260*/  @!P0 EXIT ;  /* 0x000000000000894d */ /* 0x000fea0003800000 */
[----:B------:R-:W0:Y:S01]  /*1270*/  S2UR UR5, SR_CgaCtaId ;  /* 0x00000000000579c3 */ /* 0x000e220000008800 */
[----:B------:R-:W-:Y:S01]  /*1280*/  VIADD R6, R0, 0xffffffff ;  /* 0xffffffff00067836 */ /* 0x000fe20000000000 */
[----:B------:R-:W-:Y:S01]  /*1290*/  SHF.R.S32.HI R0, RZ, 0x1f, R3 ;  /* 0x0000001fff007819 */ /* 0x000fe20000011403 */
[----:B------:R-:W-:Y:S01]  /*12a0*/  USHF.R.U32.HI UR4, URZ, 0x1, UR39 ;  /* 0x000000013f047899 */ /* 0x000fe20008011627 */
[----:B------:R-:W-:Y:S02]  /*12b0*/  UMOV UR41, 0x400 ;  /* 0x0000040000297882 */ /* 0x000fe40000000000 */
[----:B------:R-:W-:Y:S01]  /*12c0*/  R2UR UR43, R6 ;  /* 0x00000000062b72ca */ /* 0x000fe200000e0000 */
[----:B------:R-:W-:Y:S01]  /*12d0*/  ULOP3.LUT UR42, UR39, 0x1, URZ, 0xc0, !UPT ;  /* 0x00000001272a7892 */ /* 0x000fe2000f8ec03f */
[CC--:B------:R-:W-:Y:S01]  /*12e0*/  LEA.HI R4, R0.reuse, R3.reuse, RZ, 0x2 ;  /* 0x0000000300047211 */ /* 0x0c0fe200078f10ff */
[----:B------:R-:W-:Y:S01]  /*12f0*/  ULOP3.LUT UR4, UR4, 0x1, URZ, 0xc0, !UPT ;  /* 0x0000000104047892 */ /* 0x000fe2000f8ec03f */
[----:B------:R-:W-:Y:S01]  /*1300*/  LEA.HI R0, R0, R3, RZ, 0x5 ;  /* 0x0000000300007211 */ /* 0x000fe200078f28ff */
[----:B------:R-:W-:Y:S01]  /*1310*/  USEL UR42, UR42, URZ, !UP0 ;  /* 0x0000003f2a2a7287 */ /* 0x000fe2000c000000 */
[--C-:B------:R-:W-:Y:S01]  /*1320*/  SHF.R.S32.HI R56, RZ, 0x2, R4.reuse ;  /* 0x00000002ff387819 */ /* 0x100fe20000011404 */
[----:B------:R-:W-:Y:S01]  /*1330*/  UISETP.EQ.U32.AND UP0, UPT, UR4, 0x1, !UP0 ;  /* 0x000000010400788c */ /* 0x000fe2000c702070 */
[----:B------:R-:W-:Y:S01]  /*1340*/  SHF.R.S32.HI R5, RZ, 0x1f, R4 ;  /* 0x0000001fff057819 */ /* 0x000fe20000011404 */
[----:B------:R-:W-:Y:S01]  /*1350*/  UISETP.LT.AND UP1, UPT, UR39, 0x1, UPT ;  /* 0x000000012700788c */ /* 0x000fe2000bf21270 */
[----:B------:R-:W-:Y:S01]  /*1360*/  LOP3.LUT R58, R4, 0xfffffffc, RZ, 0xc0, !PT ;  /* 0xfffffffc043a7812 */ /* 0x000fe200078ec0ff */
[----:B------:R-:W-:Y:S01]  /*1370*/  ULDC UR6, c[0x0][0x284] ;  /* 0x0000a10000067ab9 */ /* 0x000fe20000000800 */
[----:B------:R-:W-:Y:S01]  /*1380*/  LEA.HI R5, R5, R56, RZ, 0x3 ;  /* 0x0000003805057211 */ /* 0x000fe200078f18ff */
[----:B------:R-:W-:Y:S01]  /*1390*/  USHF.L.U32 UR43, UR43, 0x3, URZ ;  /* 0x000000032b2b7899 */ /* 0x000fe2000800063f */
[----:B------:R-:W-:Y:S01]  /*13a0*/  ISETP.NE.AND P0, PT, R6, RZ, PT ;  /* 0x000000ff0600720c */ /* 0x000fe20003f05270 */
[----:B------:R-:W-:Y:S01]  /*13b0*/  USEL UR45, UR39, 0x1, UP1 ;  /* 0x00000001272d7887 */ /* 0x000fe20008800000 */
[----:B------:R-:W-:Y:S01]  /*13c0*/  LOP3.LUT R5, R5, 0xfffffff8, RZ, 0xc0, !PT ;  /* 0xfffffff805057812 */ /* 0x000fe200078ec0ff */
[----:B------:R-:W-:Y:S01]  /*13d0*/  IMAD.IADD R58, R3, 0x1, -R58 ;  /* 0x00000001033a7824 */ /* 0x000fe200078e0a3a */
[----:B0-----:R-:W-:Y:S01]  /*13e0*/  ULEA UR41, UR5, UR41, 0x18 ;  /* 0x0000002905297291 */ /* 0x001fe2000f8ec03f */
[----:B------:R-:W-:Y:S01]  /*13f0*/  IMAD.U32 R60, RZ, RZ, UR43 ;  /* 0x0000002bff3c7e24 */ /* 0x000fe2000f8e00ff */
[----:B------:R-:W-:Y:S01]  /*1400*/  SEL R68, RZ, 0x1, P0 ;  /* 0x00000001ff447807 */ /* 0x000fe20000000000 */
[----:B------:R-:W-:Y:S01]  /*1410*/  IMAD.IADD R56, R56, 0x1, -R5 ;  /* 0x0000000138387824 */ /* 0x000fe200078e0a05 */
[----:B------:R-:W-:Y:S01]  /*1420*/  UIADD3 UR44, UR41, 0x30, URZ ;  /* 0x00000030292c7890 */ /* 0x000fe2000fffe03f */
[----:B------:R-:W-:Y:S01]  /*1430*/  SHF.R.S32.HI R5, RZ, 0x5, R0 ;  /* 0x00000005ff057819 */ /* 0x000fe20000011400 */
[----:B------:R-:W-:Y:S01]  /*1440*/  UIADD3 UR4, UR41, 0x100, URZ ;  /* 0x0000010029047890 */ /* 0x000fe2000fffe03f */
[C---:B------:R-:W-:Y:S01]  /*1450*/  LOP3.LUT R62, R60.reuse, 0x8, RZ, 0xc0, !PT ;  /* 0x000000083c3e7812 */ /* 0x040fe200078ec0ff */
[----:B------:R-:W-:Y:S01]  /*1460*/  UIADD3 UR5, UR41, 0x4100, URZ ;  /* 0x0000410029057890 */ /* 0x000fe2000fffe03f */
[--C-:B------:R-:W-:Y:S01]  /*1470*/  SHF.R.S32.HI R57, RZ, 0x1f, R56.reuse ;  /* 0x0000001fff397819 */ /* 0x100fe20000011438 */
[----:B------:R-:W-:Y:S01]  /*1480*/  USHF.R.U32.HI UR4, URZ, 0x4, UR4 ;  /* 0x000000043f047899 */ /* 0x000fe20008011604 */
[C-C-:B------:R-:W-:Y:S01]  /*1490*/  IMAD R63, R5.reuse, -0x10, -R56.reuse ;  /* 0xfffffff0053f7824 */ /* 0x140fe200078e0a38 */
[----:B------:R-:W-:Y:S01]  /*14a0*/  USHF.R.U32.HI UR5, URZ, 0x4, UR5 ;  /* 0x000000043f057899 */ /* 0x000fe20008011605 */
[----:B------:R-:W-:Y:S01]  /*14b0*/  IMAD.U32 R59, RZ, RZ, UR44 ;  /* 0x0000002cff3b7e24 */ /* 0x000fe2000f8e00ff */
[----:B------:R-:W-:Y:S01]  /*14c0*/  ULOP3.LUT UR4, UR4, 0x3fff, URZ, 0xc0, !UPT ;  /* 0x00003fff04047892 */ /* 0x000fe2000f8ec03f */
[----:B------:R-:W-:Y:S01]  /*14d0*/  IMAD.WIDE R56, R5, 0x10, R56 ;  /* 0x0000001005387825 */ /* 0x000fe200078e0238 */
[----:B------:R-:W-:Y:S01]  /*14e0*/  ULOP3.LUT UR5, UR5, 0x3fff, URZ, 0xc0, !UPT ;  /* 0x00003fff05057892 */ /* 0x000fe2000f8ec03f */
[----:B------:R-:W-:Y:S01]  /*14f0*/  LOP3.LUT R60, R60, 0x8, RZ, 0xc, !PT ;  /* 0x000000083c3c7812 */ /* 0x000fe200078e0cff */
[----:B------:R-:W-:Y:S01]  /*1500*/  ULOP3.LUT UR40, UR36, 0x1, URZ, 0xfc, !UPT ;  /* 0x0000000124287892 */ /* 0x000fe2000f8efc3f */
[----:B------:R-:W-:Y:S01]  /*1510*/  VIADD R61, R59, UR43 ;  /* 0x0000002b3b3d7c36 */ /* 0x000fe20008000000 */
[----:B------:R-:W-:Y:S01]  /*1520*/  LOP3.LUT R62, R62, 0x18, RZ, 0x3c, !PT ;  /* 0x000000183e3e7812 */ /* 0x000fe200078e3cff */
[----:B------:R-:W-:Y:S01]  /*1530*/  VIADD R63, R63, UR6 ;  /* 0x000000063f3f7c36 */ /* 0x000fe20008000000 */
[----:B------:R-:W-:-:S02]  /*1540*/  UIADD3 UR45, -UR45, UR39, URZ ;  /* 0x000000272d2d7290 */ /* 0x000fc4000fffe13f */
[----:B------:R-:W-:Y:S02]  /*1550*/  USEL UR46, URZ, 0x1, !UP0 ;  /* 0x000000013f2e7887 */ /* 0x000fe4000c000000 */
[----:B------:R-:W-:Y:S02]  /*1560*/  ULOP3.LUT UR47, UR4, 0x10000, URZ, 0xfc, !UPT ;  /* 0x00010000042f7892 */ /* 0x000fe4000f8efc3f */
[----:B------:R-:W-:-:S12]  /*1570*/  ULOP3.LUT UR48, UR5, 0x10000, URZ, 0xfc, !UPT ;  /* 0x0001000005307892 */ /* 0x000fd8000f8efc3f */
.L_x_97:
[----:B------:R-:W-:Y:S01]  /*1580*/  SHF.L.U32 R0, R68, 0x1f, RZ ;  /* 0x0000001f44007819 */ /* 0x000fe200000006ff */
[----:B------:R-:W-:Y:S02]  /*1590*/  ULDC UR4, c[0x0][0x28c] ;  /* 0x0000a30000047ab9 */ /* 0x000fe40000000800 */
[----:B------:R-:W-:Y:S01]  /*15a0*/  ISETP.LT.AND P1, PT, RZ, UR4, PT ;  /* 0x00000004ff007c0c */ /* 0x000fe2000bf21270 */
[----:B------:R-:W0:Y:S02]  /*15b0*/  SYNCS.PHASECHK.TRANS64.TRYWAIT P0, [R59+UR43], R0 ;  /* 0x000000003b0075a7 */ /* 0x000e24000800016b */
[----:B0-23--:R-:W-:Y:S10]  /*15c0*/  @!P0 BRA `(.L_x_14) ;  /* 0x0000004400148947 */ /* 0x00dff40003800000 */
.L_x_117:
[----:B------:R-:W-:Y:S05]  /*15d0*/  @P1 BRA `(.L_x_15) ;  /* 0x0000000000401947 */ /* 0x000fea0003800000 */
[----:B0-----:R-:W-:Y:S01]  /*15e0*/  MOV R0, 0x0 ;  /* 0x0000000000007802 */ /* 0x001fe20000000f00 */
[----:B------:R-:W-:Y:S01]  /*15f0*/  ULDC.64 UR4, c[0x4][0x68] ;  /* 0x01001a0000047ab9 */ /* 0x000fe20000000a00 */
[----:B------:R-:W-:Y:S01]  /*1600*/  ULDC.64 UR6, c[0x4][0x8] ;  /* 0x0100020000067ab9 */ /* 0x000fe20000000a00 */
[----:B------:R-:W-:Y:S01]  /*1610*/  IMAD.U32 R4, RZ, RZ, UR4 ;  /* 0x00000004ff047e24 */ /* 0x000fe2000f8e00ff */
[----:B------:R0:W1:Y:S01]  /*1620*/  LDC.64 R14, c[0x4][R0] ;  /* 0x01000000000e7b82 */ /* 0x0000620000000a00 */
[----:B------:R-:W-:Y:S01]  /*1630*/  IMAD.U32 R5, RZ, RZ, UR5 ;  /* 0x00000005ff057e24 */ /* 0x000fe2000f8e00ff */
[----:B------:R-:W-:Y:S01]  /*1640*/  ULDC.64 UR4, c[0x4][0x70] ;  /* 0x01001c0000047ab9 */ /* 0x000fe20000000a00 */
[----:B------:R-:W-:Y:S02]  /*1650*/  IMAD.U32 R10, RZ, RZ, UR6 ;  /* 0x00000006ff0a7e24 */ /* 0x000fe4000f8e00ff */
[----:B------:R-:W-:Y:S02]  /*1660*/  IMAD.U32 R6, RZ, RZ, UR4 ;  /* 0x00000004ff067e24 */ /* 0x000fe4000f8e00ff */
[----:B------:R-:W-:-:S02]  /*1670*/  IMAD.U32 R7, RZ, RZ, UR5 ;  /* 0x00000005ff077e24 */ /* 0x000fc4000f8e00ff */
[----:B------:R-:W-:Y:S02]  /*1680*/  IMAD.U32 R11, RZ, RZ, UR7 ;  /* 0x00000007ff0b7e24 */ /* 0x000fe4000f8e00ff */
[----:B------:R-:W-:Y:S02]  /*1690*/  IMAD.MOV.U32 R8, RZ, RZ, 0x1e1 ;  /* 0x000001e1ff087424 */ /* 0x000fe400078e00ff */
[----:B------:R-:W-:Y:S02]  /*16a0*/  IMAD.MOV.U32 R12, RZ, RZ, 0x1 ;  /* 0x00000001ff0c7424 */ /* 0x000fe400078e00ff */
[----:B0-----:R-:W-:-:S07]  /*16b0*/  IMAD.MOV.U32 R13, RZ, RZ, RZ ;  /* 0x000000ffff0d7224 */ /* 0x001fce00078e00ff */
[----:B------:R-:W-:-:S07]  /*16c0*/  LEPC R20, `(.L_x_15) ;  /* 0x000000001014794e */ /* 0x000fce0000000000 */
[----:B-1---5:R-:W-:Y:S05]  /*16d0*/  CALL.ABS.NOINC R14 ;  /* 0x000000000e007343 */ /* 0x022fea0003c00000 */
.L_x_15:
[----:B0-----:R-:W-:-:S05]  /*16e0*/  IMAD.U32 R0, RZ, RZ, UR40 ;  /* 0x00000028ff007e24 */ /* 0x001fca000f8e00ff */
[----:B------:R-:W-:-:S13]  /*16f0*/  ISETP.NE.AND P0, PT, R0, 0x3, PT ;  /* 0x000000030000780c */ /* 0x000fda0003f05270 */
[----:B------:R-:W-:Y:S05]  /*1700*/  @!P0 BRA `(.L_x_16) ;  /* 0x0000000000048947 */ /* 0x000fea0003800000 */
[----:B------:R-:W-:Y:S01]  /*1710*/  BPT.TRAP 0x1 ;  /* 0x000000040000795c */ /* 0x000fe20000300000 */
.L_x_16:
[----:B------:R-:W-:Y:S02]  /*1720*/  IMAD.U32 R3, RZ, RZ, UR42 ;  /* 0x0000002aff037e24 */ /* 0x000fe4000f8e00ff */
[----:B------:R-:W-:-:S03]  /*1730*/  IMAD.U32 R0, RZ, RZ, UR46 ;  /* 0x0000002eff007e24 */ /* 0x000fc6000f8e00ff */
[----:B------:R-:W-:Y:S02]  /*1740*/  LEA R3, R3, UR41, 0x3 ;  /* 0x0000002903037c11 */ /* 0x000fe4000f8e18ff */
[----:B------:R-:W-:-:S04]  /*1750*/  SHF.L.U32 R0, R0, 0x1f, RZ ;  /* 0x0000001f00007819 */ /* 0x000fc800000006ff */
[----:B------:R0:W1:Y:S01]  /*1760*/  SYNCS.PHASECHK.TRANS64.TRYWAIT P1, [R3+URZ], R0 ;  /* 0x00000000030075a7 */ /* 0x000062000802017f */
[----:B------:R-:W-:Y:S05]  /*1770*/  @!P0 BRA `(.L_x_17) ;  /* 0x0000000000048947 */ /* 0x000fea0003800000 */
[----:B------:R-:W-:Y:S01]  /*1780*/  BPT.TRAP 0x1 ;  /* 0x000000040000795c */ /* 0x000fe20000300000 */
.L_x_17:
[----:B-1----:R-:W-:Y:S05]  /*1790*/  @P1 BRA `(.L_x_18) ;  /* 0x0000000000081947 */ /* 0x002fea0003800000 */
[----:B------:R-:W1:Y:S02]  /*17a0*/  SYNCS.PHASECHK.TRANS64.TRYWAIT P1, [R3+URZ], R0 ;  /* 0x00000000030075a7 */ /* 0x000e64000802017f */
[----:B-1----:R-:W-:Y:S05]  /*17b0*/  @!P1 BRA `(.L_x_19) ;  /* 0x0000004000ac9947 */ /* 0x002fea0003800000 */
.L_x_18:
[----:B------:R-:W-:Y:S05]  /*17c0*/  WARPSYNC.ALL ;  /* 0x0000000000007948 */ /* 0x000fea0003800000 */
[----:B------:R-:W-:Y:S01]  /*17d0*/  ULEA UR8, UR42, UR47, 0x9 ;  /* 0x0000002f2a087291 */ /* 0x000fe2000f8e483f */
[----:B------:R-:W-:Y:S01]  /*17e0*/  WARPGROUP.ARRIVE ;  /* 0x00000000000079c5 */ /* 0x000fe20000000000 */
[----:B------:R-:W-:Y:S01]  /*17f0*/  ULEA UR9, UR42, UR48, 0x9 ;  /* 0x000000302a097291 */ /* 0x000fe2000f8e483f */
[----:B01----:R-:W-:Y:S01]  /*1800*/  IMAD.U32 R0, RZ, RZ, UR45 ;  /* 0x0000002dff007e24 */ /* 0x003fe2000f8e00ff */
[----:B------:R-:W-:Y:S01]  /*1810*/  UMOV UR5, 0x40000040 ;  /* 0x4000004000057882 */ /* 0x000fe20000000000 */
[----:B------:R-:W-:-:S02]  /*1820*/  UMOV UR7, 0x40000040 ;  /* 0x4000004000077882 */ /* 0x000fc40000000000 */
[----:B------:R-:W-:Y:S01]  /*1830*/  UMOV UR4, UR8 ;  /* 0x0000000800047c82 */ /* 0x000fe20008000000 */
[----:B------:R-:W-:Y:S01]  /*1840*/  ISETP.GE.AND P1, PT, R0, 0x1, PT ;  /* 0x000000010000780c */ /* 0x000fe20003f26270 */
[----:B------:R-:W-:Y:S02]  /*1850*/  UMOV UR6, UR9 ;  /* 0x0000000900067c82 */ /* 0x000fe40008000000 */
[----:B------:R-:W-:Y:S01]  /*1860*/  HGMMA.64x64x16.F32.BF16 R24, gdesc[UR4], RZ, !UPT, gsb0 ;  /* 0x00e00000041879f0 */ /* 0x000fe2000c0018ff */
[----:B------:R-:W-:Y:S02]  /*1870*/  UIADD3 UR4, UR8, 0x2, URZ ;  /* 0x0000000208047890 */ /* 0x000fe4000fffe03f */
[----:B------:R-:W-:Y:S01]  /*1880*/  UIADD3 UR6, UR9, 0x2, URZ ;  /* 0x0000000209067890 */ /* 0x000fe2000fffe03f */
[----:B------:R-:W-:Y:S01]  /*1890*/  UMOV UR5, 0x40000040 ;  /* 0x4000004000057882 */ /* 0x000fe20000000000 */
[----:B------:R-:W-:Y:S01]  /*18a0*/  UMOV UR7, 0x40000040 ;  /* 0x4000004000077882 */ /* 0x000fe20000000000 */
[----:B------:R-:W-:-:S02]  /*18b0*/  WARPGROUP.DEPBAR.LE gsb0, 0x0 ;  /* 0x00008000000079c5 */ /* 0x000fc40000010000 */
[----:B------:R-:W-:-:S06]  /*18c0*/  WARPGROUP.ARRIVE ;  /* 0x00000000000079c5 */ /* 0x000fcc0000000000 */
[----:B------:R-:W-:Y:S01]  /*18d0*/  HGMMA.64x64x16.F32.BF16 R24, gdesc[UR4], R24, gsb0 ;  /* 0x00e00000041879f0 */ /* 0x000fe20008001818 */
[----:B------:R-:W-:Y:S02]  /*18e0*/  UIADD3 UR4, UR8, 0x4, URZ ;  /* 0x0000000408047890 */ /* 0x000fe4000fffe03f */
[----:B------:R-:W-:Y:S01]  /*18f0*/  UIADD3 UR6, UR9, 0x4, URZ ;  /* 0x0000000409067890 */ /* 0x000fe2000fffe03f */
[----:B------:R-:W-:Y:S01]  /*1900*/  UMOV UR5, 0x40000040 ;  /* 0x4000004000057882 */ /* 0x000fe20000000000 */
[----:B------:R-:W-:Y:S01]  /*1910*/  UMOV UR7, 0x40000040 ;  /* 0x4000004000077882 */ /* 0x000fe20000000000 */
[----:B------:R-:W-:Y:S02]  /*1920*/  WARPGROUP.DEPBAR.LE gsb0, 0x0 ;  /* 0x00008000000079c5 */ /* 0x000fe40000010000 */
        /* <DEDUP_REMOVED lines=8> */
[----:B------:R-:W-:Y:S03]  /*19b0*/  HGMMA.64x64x16.F32.BF16 R24, gdesc[UR4], R24, gsb0 ;  /* 0x00e00000041879f0 */ /* 0x000fe60008001818 */
[----:B------:R-:W-:Y:S02]  /*19c0*/  WARPGROUP.DEPBAR.LE gsb0, 0x0 ;  /* 0x00008000000079c5 */ /* 0x000fe40000010000 */
[----:B------:R-:W-:Y:S05]  /*19d0*/  @!P1 BRA `(.L_x_20) ;  /* 0x0000000400149947 */ /* 0x000fea0003800000 */
[----:B------:R-:W-:Y:S01]  /*19e0*/  UIADD3 UR4, UR42, 0x1, URZ ;  /* 0x000000012a047890 */ /* 0x000fe2000fffe03f */
[----:B------:R-:W-:Y:S01]  /*19f0*/  IMAD.U32 R0, RZ, RZ, UR45 ;  /* 0x0000002dff007e24 */ /* 0x000fe2000f8e00ff */
[----:B------:R-:W-:Y:S02]  /*1a00*/  UMOV UR9, UR42 ;  /* 0x0000002a00097c82 */ /* 0x000fe40008000000 */
[----:B------:R-:W-:-:S04]  /*1a10*/  UISETP.NE.AND UP0, UPT, UR4, 0x2, UPT ;  /* 0x000000020400788c */ /* 0x000fc8000bf05270 */
[----:B------:R-:W-:Y:S02]  /*1a20*/  USEL UR5, URZ, 0x1, UP0 ;  /* 0x000000013f057887 */ /* 0x000fe40008000000 */
[----:B------:R-:W-:Y:S02]  /*1a30*/  USEL UR8, UR4, URZ, UP0 ;  /* 0x0000003f04087287 */ /* 0x000fe40008000000 */
[----:B------:R-:W-:-:S06]  /*1a40*/  ULOP3.LUT UR5, UR46, UR5, URZ, 0x3c, !UPT ;  /* 0x000000052e057292 */ /* 0x000fcc000f8e3c3f */
[----:B------:R-:W-:-:S07]  /*1a50*/  IMAD.U32 R5, RZ, RZ, UR5 ;  /* 0x00000005ff057e24 */ /* 0x000fce000f8e00ff */
.L_x_27:
[----:B01----:R-:W-:Y:S05]  /*1a60*/  @!P0 BRA `(.L_x_21) ;  /* 0x0000000000048947 */ /* 0x003fea0003800000 */
[----:B------:R-:W-:Y:S01]  /*1a70*/  BPT.TRAP 0x1 ;  /* 0x000000040000795c */ /* 0x000fe20000300000 */
.L_x_21:
[----:B------:R-:W-:Y:S01]  /*1a80*/  ULEA UR4, UR8, UR41, 0x3 ;  /* 0x0000002908047291 */ /* 0x000fe2000f8e183f */
[----:B------:R-:W-:-:S08]  /*1a90*/  SHF.L.U32 R3, R5, 0x1f, RZ ;  /* 0x0000001f05037819 */ /* 0x000fd000000006ff */
[----:B------:R0:W1:Y:S01]  /*1aa0*/  SYNCS.PHASECHK.TRANS64.TRYWAIT P1, [UR4], R3 ;  /* 0x00000003ff0075a7 */ /* 0x0000620008020144 */
[----:B------:R-:W-:Y:S05]  /*1ab0*/  @!P0 BRA `(.L_x_22) ;  /* 0x0000000000048947 */ /* 0x000fea0003800000 */
[----:B------:R-:W-:Y:S01]  /*1ac0*/  BPT.TRAP 0x1 ;  /* 0x000000040000795c */ /* 0x000fe20000300000 */
.L_x_22:
[----:B-1----:R-:W-:Y:S05]  /*1ad0*/  @P1 BRA `(.L_x_23) ;  /* 0x0000000000081947 */ /* 0x002fea0003800000 */
[----:B------:R-:W1:Y:S02]  /*1ae0*/  SYNCS.PHASECHK.TRANS64.TRYWAIT P1, [UR4], R3 ;  /* 0x00000003ff0075a7 */ /* 0x000e640008020144 */
[----:B-1----:R-:W-:Y:S05]  /*1af0*/  @!P1 BRA `(.L_x_24) ;  /* 0x0000003c00f09947 */ /* 0x002fea0003800000 */
.L_x_23:
[----:B------:R-:W-:Y:S01]  /*1b00*/  ULEA UR10, UR8, UR47, 0x9 ;  /* 0x0000002f080a7291 */ /* 0x000fe2000f8e483f */
[----:B------:R-:W-:Y:S01]  /*1b10*/  WARPGROUP.ARRIVE ;  /* 0x00000000000079c5 */ /* 0x000fe20000000000 */
[----:B------:R-:W-:Y:S01]  /*1b20*/  ULEA UR11, UR8, UR48, 0x9 ;  /* 0x00000030080b7291 */ /* 0x000fe2000f8e483f */
[----:B------:R-:W-:Y:S01]  /*1b30*/  UMOV UR5, 0x40000040 ;  /* 0x4000004000057882 */ /* 0x000fe20000000000 */
[----:B------:R-:W-:-:S03]  /*1b40*/  UMOV UR7, 0x40000040 ;  /* 0x4000004000077882 */ /* 0x000fc60000000000 */
[----:B------:R-:W-:Y:S02]  /*1b50*/  UMOV UR4, UR10 ;  /* 0x0000000a00047c82 */ /* 0x000fe40008000000 */
[----:B------:R-:W-:Y:S02]  /*1b60*/  UMOV UR6, UR11 ;  /* 0x0000000b00067c82 */ /* 0x000fe40008000000 */
[----:B------:R-:W-:Y:S01]  /*1b70*/  HGMMA.64x64x16.F32.BF16 R24, gdesc[UR4], R24, gsb0 ;  /* 0x00e00000041879f0 */ /* 0x000fe20008001818 */
        /* <DEDUP_REMOVED lines=23> */
[----:B------:R-:W-:Y:S01]  /*1cf0*/  BPT.TRAP 0x1 ;  /* 0x000000040000795c */ /* 0x000fe20000300000 */
.L_x_25:
[----:B------:R-:W-:Y:S02]  /*1d00*/  UISETP.GT.U32.AND UP0, UPT, UR36, 0x1, UPT ;  /* 0x000000012400788c */ /* 0x000fe4000bf04070 */
[----:B------:R-:W-:-:S04]  /*1d10*/  ULEA UR4, UR9, UR41, 0x3 ;  /* 0x0000002909047291 */ /* 0x000fc8000f8e183f */
[----:B------:R-:W-:Y:S01]  /*1d20*/  UIADD3 UR4, UR4, 0x10, URZ ;  /* 0x0000001004047890 */ /* 0x000fe2000fffe03f */
[----:B------:R-:W-:-:S03]  /*1d30*/  PLOP3.LUT P1, PT, PT, PT, UP0, 0x80, 0x0 ;  /* 0x000000000000781c */ /* 0x000fc60003f2f008 */
[----:B------:R-:W-:-:S09]  /*1d40*/  UPRMT UR4, URZ, 0x654, UR4 ;  /* 0x000006543f047896 */ /* 0x000fd20008000004 */
[----:B------:R-:W-:Y:S01]  /*1d50*/  SYNCS.ARRIVE.TRANS64.RED.A1T0 RZ, [UR4], RZ ;  /* 0x000000ffffff79a7 */ /* 0x000fe20008100404 */
[----:B------:R-:W-:Y:S05]  /*1d60*/  @P1 BRA `(.L_x_26) ;  /* 0x0000000000041947 */ /* 0x000fea0003800000 */
[----:B------:R-:W-:Y:S01]  /*1d70*/  BPT.TRAP 0x1 ;  /* 0x000000040000795c */ /* 0x000fe20000300000 */
.L_x_26:
[----:B------:R-:W-:Y:S01]  /*1d80*/  UIADD3 UR8, UR8, 0x1, URZ ;  /* 0x0000000108087890 */ /* 0x000fe2000fffe03f */
[C---:B------:R-:W-:Y:S01]  /*1d90*/  ISETP.GT.AND P1, PT, R0.reuse, 0x1, PT ;  /* 0x000000010000780c */ /* 0x040fe20003f24270 */
[----:B------:R-:W-:Y:S01]  /*1da0*/  UIADD3 UR9, UR9, 0x1, URZ ;  /* 0x0000000109097890 */ /* 0x000fe2000fffe03f */
[----:B------:R-:W-:Y:S01]  /*1db0*/  VIADD R0, R0, 0xffffffff ;  /* 0xffffffff00007836 */ /* 0x000fe20000000000 */
[----:B------:R-:W-:Y:S02]  /*1dc0*/  UISETP.NE.AND UP0, UPT, UR8, 0x2, UPT ;  /* 0x000000020800788c */ /* 0x000fe4000bf05270 */
[----:B------:R-:W-:Y:S02]  /*1dd0*/  UISETP.NE.AND UP1, UPT, UR9, 0x2, UPT ;  /* 0x000000020900788c */ /* 0x000fe4000bf25270 */
[----:B------:R-:W-:Y:S02]  /*1de0*/  USEL UR4, URZ, 0x1, UP0 ;  /* 0x000000013f047887 */ /* 0x000fe40008000000 */
[----:B------:R-:W-:-:S02]  /*1df0*/  USEL UR8, UR8, URZ, UP0 ;  /* 0x0000003f08087287 */ /* 0x000fc40008000000 */
[----:B------:R-:W-:Y:S02]  /*1e00*/  USEL UR9, UR9, URZ, UP1 ;  /* 0x0000003f09097287 */ /* 0x000fe40008800000 */
[----:B------:R-:W-:Y:S01]  /*1e10*/  LOP3.LUT R5, R5, UR4, RZ, 0x3c, !PT ;  /* 0x0000000405057c12 */ /* 0x000fe2000f8e3cff */
[----:B------:R-:W-:Y:S09]  /*1e20*/  @P1 BRA `(.L_x_27) ;  /* 0xfffffffc000c1947 */ /* 0x000ff2000383ffff */
.L_x_20:
[----:B------:R-:W-:Y:S01]  /*1e30*/  ULDC UR6, c[0x0][0x28c] ;  /* 0x0000a30000067ab9 */ /* 0x000fe20000000800 */
[----:B------:R2:W-:Y:S01]  /*1e40*/  SYNCS.ARRIVE.TRANS64.A1T0 RZ, [R60+UR44], RZ ;  /* 0x000000ff3cff79a7 */ /* 0x0005e2000810002c */
[----:B------:R-:W-:-:S06]  /*1e50*/  UISETP.GE.AND UP0, UPT, UR6, 0x1, UPT ;  /* 0x000000010600788c */ /* 0x000fcc000bf06270 */
[----:B------:R-:W-:-:S13]  /*1e60*/  PLOP3.LUT P1, PT, PT, PT, UP0, 0x80, 0x0 ;  /* 0x000000000000781c */ /* 0x000fda0003f2f008 */
[----:B--2---:R-:W-:Y:S05]  /*1e70*/  @!P1 BRA `(.L_x_28) ;  /* 0x0000000000309947 */ /* 0x004fea0003800000 */
[----:B------:R-:W-:Y:S05]  /*1e80*/  @!P0 BRA `(.L_x_29) ;  /* 0x0000000000048947 */ /* 0x000fea0003800000 */
[----:B------:R-:W-:Y:S01]  /*1e90*/  BPT.TRAP 0x1 ;  /* 0x000000040000795c */ /* 0x000fe20000300000 */
.L_x_29:
[----:B------:R-:W-:Y:S02]  /*1ea0*/  UIADD3 UR4, UR45, UR42, URZ ;  /* 0x0000002a2d047290 */ /* 0x000fe4000fffe03f */
[----:B------:R-:W-:Y:S02]  /*1eb0*/  UISETP.GT.U32.AND UP0, UPT, UR36, 0x1, UPT ;  /* 0x000000012400788c */ /* 0x000fe4000bf04070 */
[----:B------:R-:W-:-:S04]  /*1ec0*/  USHF.L.U32 UR4, UR4, 0x3, URZ ;  /* 0x0000000304047899 */ /* 0x000fc8000800063f */
[----:B------:R-:W-:Y:S01]  /*1ed0*/  ULOP3.LUT UR4, UR4, 0x8, URZ, 0xc0, !UPT ;  /* 0x0000000804047892 */ /* 0x000fe2000f8ec03f */
[----:B------:R-:W-:-:S03]  /*1ee0*/  PLOP3.LUT P0, PT, PT, PT, UP0, 0x80, 0x0 ;  /* 0x000000000000781c */ /* 0x000fc60003f0f008 */
[----:B------:R-:W-:-:S04]  /*1ef0*/  UIADD3 UR4, UR41, 0x10, UR4 ;  /* 0x0000001029047890 */ /* 0x000fc8000fffe004 */
[----:B------:R-:W-:-:S09]  /*1f00*/  UPRMT UR4, URZ, 0x654, UR4 ;  /* 0x000006543f047896 */ /* 0x000fd20008000004 */
[----:B------:R-:W-:Y:S01]  /*1f10*/  SYNCS.ARRIVE.TRANS64.RED.A1T0 RZ, [UR4], RZ ;  /* 0x000000ffffff79a7 */ /* 0x000fe20008100404 */
[----:B------:R-:W-:Y:S05]  /*1f20*/  @P0 BRA `(.L_x_28) ;  /* 0x0000000000040947 */ /* 0x000fea0003800000 */
[----:B------:R-:W-:Y:S01]  /*1f30*/  BPT.TRAP 0x1 ;  /* 0x000000040000795c */ /* 0x000fe20000300000 */
.L_x_28:
[----:B------:R-:W-:Y:S01]  /*1f40*/  SHF.L.U32 R0, R68, 0x1f, RZ ;  /* 0x0000001f44007819 */ /* 0x000fe200000006ff */
[----:B------:R-:W-:Y:S01]  /*1f50*/  ULEA UR7, UR39, UR42, 0x1 ;  /* 0x0000002a27077291 */ /* 0x000fe2000f8e083f */
[----:B------:R-:W2:Y:S01]  /*1f60*/  LDC R7, c[0x0][0x288] ;  /* 0x0000a200ff077b82 */ /* 0x000ea20000000800 */
[----:B------:R-:W-:Y:S01]  /*1f70*/  UIADD3 UR4, UR6, 0x7e, URZ ;  /* 0x0000007e06047890 */ /* 0x000fe2000fffe03f */
[----:B------:R-:W-:Y:S01]  /*1f80*/  IMAD.SHL.U32 R8, R58, 0x2, RZ ;  /* 0x000000023a087824 */ /* 0x000fe200078e00ff */
[----:B------:R-:W-:Y:S02]  /*1f90*/  USHF.R.U32.HI UR5, URZ, 0x1, UR7 ;  /* 0x000000013f057899 */ /* 0x000fe40008011607 */
[----:B------:R-:W-:Y:S02]  /*1fa0*/  UISETP.GT.U32.AND UP0, UPT, UR7, 0x1, UPT ;  /* 0x000000010700788c */ /* 0x000fe4000bf04070 */
[----:B------:R-:W-:Y:S01]  /*1fb0*/  ULOP3.LUT UR5, UR5, 0x1, URZ, 0xc0, !UPT ;  /* 0x0000000105057892 */ /* 0x000fe2000f8ec03f */
[----:B------:R-:W3:Y:S01]  /*1fc0*/  SYNCS.PHASECHK.TRANS64.TRYWAIT P0, [R59+UR43+0x10], R0 ;  /* 0x000010003b0075a7 */ /* 0x000ee2000800016b */
[----:B------:R-:W-:Y:S01]  /*1fd0*/  UISETP.LT.U32.AND UP0, UPT, UR4, 0x7f, UP0 ;  /* 0x0000007f0400788c */ /* 0x000fe20008701070 */
[----:B------:R-:W-:Y:S01]  /*1fe0*/  SHF.R.S32.HI R9, RZ, 0x1f, R8 ;  /* 0x0000001fff097819 */ /* 0x000fe20000011408 */
[----:B------:R-:W-:-:S02]  /*1ff0*/  UISETP.NE.U32.AND UP1, UPT, UR5, 0x1, UPT ;  /* 0x000000010500788c */ /* 0x000fc4000bf25070 */
[----:B------:R-:W-:Y:S02]  /*2000*/  USEL UR5, URZ, 0x1, !UP0 ;  /* 0x000000013f057887 */ /* 0x000fe4000c000000 */
[----:B------:R-:W-:-:S04]  /*2010*/  UISETP.GT.U32.AND UP1, UPT, UR4, 0x7e, !UP1 ;  /* 0x0000007e0400788c */ /* 0x000fc8000cf24070 */
[----:B------:R-:W-:-:S04]  /*2020*/  USEL UR4, URZ, 0x1, !UP1 ;  /* 0x000000013f047887 */ /* 0x000fc8000c800000 */
[----:B------:R-:W-:Y:S01]  /*2030*/  ULOP3.LUT UR46, UR4, UR46, UR5, 0x96, !UPT ;  /* 0x0000002e042e7292 */ /* 0x000fe2000f8e9605 */
[----:B--23--:R-:W-:Y:S11]  /*2040*/  @!P0 BRA `(.L_x_30) ;  /* 0x0000003800b48947 */ /* 0x00cff60003800000 */
.L_x_118:
[----:B--2---:R-:W-:Y:S01]  /*2050*/  IMAD.SHL.U32 R0, R18, 0x40, RZ ;  /* 0x0000004012007824 */ /* 0x004fe200078e00ff */
[----:B------:R-:W-:Y:S01]  /*2060*/  ULDC UR6, c[0x0][0x284] ;  /* 0x0000a10000067ab9 */ /* 0x000fe20000000800 */
[----:B------:R-:W-:Y:S01]  /*2070*/  IMAD.SHL.U32 R14, R2, 0x40, RZ ;  /* 0x00000040020e7824 */ /* 0x000fe200078e00ff */
[----:B------:R-:W-:Y:S01]  /*2080*/  SHF.R.S32.HI R11, RZ, 0x1f, R19 ;  /* 0x0000001fff0b7819 */ /* 0x000fe20000011413 */
[----:B------:R-:W-:Y:S01]  /*2090*/  ULDC.64 UR4, c[0x0][0x5d0] ;  /* 0x0001740000047ab9 */ /* 0x000fe20000000a00 */
[----:B------:R-:W-:Y:S01]  /*20a0*/  ISETP.GE.AND P0, PT, R0, UR6, PT ;  /* 0x0000000600007c0c */ /* 0x000fe2000bf06270 */
[----:B01----:R-:W-:Y:S01]  /*20b0*/  IMAD.WIDE.U32 R2, R19, UR4, R8 ;  /* 0x0000000413027c25 */ /* 0x003fe2000f8e0008 */
[----:B------:R-:W-:Y:S01]  /*20c0*/  SHF.R.S32.HI R15, RZ, 0x1f, R14 ;  /* 0x0000001fff0f7819 */ /* 0x000fe2000001140e */
[----:B------:R-:W-:Y:S01]  /*20d0*/  ULOP3.LUT UR42, UR42, 0x1, URZ, 0xc0, !UPT ;  /* 0x000000012a2a7892 */ /* 0x000fe2000f8ec03f */
[----:B------:R-:W-:Y:S01]  /*20e0*/  ISETP.GE.OR P0, PT, R14, R7, P0 ;  /* 0x000000070e00720c */ /* 0x000fe20000706670 */
[----:B------:R-:W-:-:S04]  /*20f0*/  IMAD R4, R11, UR4, RZ ;  /* 0x000000040b047c24 */ /* 0x000fc8000f8e02ff */
[----:B------:R-:W-:Y:S01]  /*2100*/  IMAD R5, R19, UR5, R4 ;  /* 0x0000000513057c24 */ /* 0x000fe2000f8e0204 */
[----:B------:R-:W-:-:S04]  /*2110*/  IADD3 R4, P1, R14, R2, RZ ;  /* 0x000000020e047210 */ /* 0x000fc80007f3e0ff */
[----:B------:R-:W-:-:S03]  /*2120*/  IADD3.X R5, R15, R3, R5, P1, !PT ;  /* 0x000000030f057210 */ /* 0x000fc60000ffe405 */
[----:B------:R-:W-:Y:S06]  /*2130*/  @P0 BRA `(.L_x_31) ;  /* 0x0000002000c40947 */ /* 0x000fec0003800000 */
[----:B------:R-:W0:Y:S01]  /*2140*/  LDC.64 R70, c[0x0][0x5c8] ;  /* 0x00017200ff467b82 */ /* 0x000e220000000a00 */
[----:B-----5:R-:W-:Y:S01]  /*2150*/  FSETP.NEU.AND P0, PT, R23, RZ, PT ;  /* 0x000000ff1700720b */ /* 0x020fe20003f0d000 */
[----:B------:R-:W-:Y:S01]  /*2160*/  IMAD R3, R58, -0x2, R7 ;  /* 0xfffffffe3a037824 */ /* 0x000fe200078e0207 */
[----:B------:R-:W-:Y:S01]  /*2170*/  BSSY B0, `(.L_x_31) ;  /* 0x000022d000007945 */ /* 0x000fe20003800000 */
[----:B------:R-:W-:-:S04]  /*2180*/  IMAD.WIDE R64, R18, 0x40, R56 ;  /* 0x0000004012407825 */ /* 0x000fc800078e0238 */
[----:B------:R-:W-:Y:S02]  /*2190*/  IMAD.IADD R2, R3, 0x1, -R14 ;  /* 0x0000000103027824 */ /* 0x000fe400078e0a0e */
[----:B------:R-:W-:-:S03]  /*21a0*/  IMAD.IADD R0, R63, 0x1, -R0 ;  /* 0x000000013f007824 */ /* 0x000fc600078e0a00 */
[----:B------:R-:W-:-:S04]  /*21b0*/  ISETP.GT.AND P2, PT, R2, RZ, PT ;  /* 0x000000ff0200720c */ /* 0x000fc80003f44270 */
[----:B------:R-:W-:Y:S01]  /*21c0*/  ISETP.GT.AND P1, PT, R0, RZ, P2 ;  /* 0x000000ff0000720c */ /* 0x000fe20001724270 */
[-C--:B0-----:R-:W-:Y:S02]  /*21d0*/  IMAD R3, R65, R70.reuse, RZ ;  /* 0x0000004641037224 */ /* 0x081fe400078e02ff */
[----:B------:R-:W-:-:S04]  /*21e0*/  IMAD.WIDE.U32 R66, R64, R70, R4 ;  /* 0x0000004640427225 */ /* 0x000fc800078e0004 */
[----:B------:R-:W-:-:S04]  /*21f0*/  IMAD R3, R64, R71, R3 ;  /* 0x0000004740037224 */ /* 0x000fc800078e0203 */
[----:B------:R-:W-:Y:S01]  /*2200*/  IMAD.IADD R7, R67, 0x1, R3 ;  /* 0x0000000143077824 */ /* 0x000fe200078e0203 */
[----:B------:R-:W-:Y:S06]  /*2210*/  @!P0 BRA `(.L_x_32) ;  /* 0x0000001400f08947 */ /* 0x000fec0003800000 */
[----:B------:R-:W0:Y:S01]  /*2220*/  LDC.64 R72, c[0x0][0x5b8] ;  /* 0x00016e00ff487b82 */ /* 0x000e220000000a00 */
[----:B------:R-:W-:-:S07]  /*2230*/  ULDC.64 UR4, c[0x0][0x5c0] ;  /* 0x0001700000047ab9 */ /* 0x000fce0000000a00 */
[----:B------:R-:W1:Y:S08]  /*2240*/  LDC.64 R74, c[0x0][0x5b0] ;  /* 0x00016c00ff4a7b82 */ /* 0x000e700000000a00 */
[----:B------:R-:W2:Y:S01]  /*2250*/  LDC.64 R76, c[0x0][0x5a8] ;  /* 0x00016a00ff4c7b82 */ /* 0x000ea20000000a00 */
[-C--:B0-----:R-:W-:Y:S02]  /*2260*/  IMAD R6, R11, R72.reuse, RZ ;  /* 0x000000480b067224 */ /* 0x081fe400078e02ff */
[----:B------:R-:W-:-:S04]  /*2270*/  IMAD.WIDE.U32 R4, R19, R72, R8 ;  /* 0x0000004813047225 */ /* 0x000fc800078e0008 */
[----:B------:R-:W-:Y:S01]  /*2280*/  IMAD R67, R19, R73, R6 ;  /* 0x0000004913437224 */ /* 0x000fe200078e0206 */
[----:B------:R-:W-:Y:S01]  /*2290*/  IADD3 R10, P0, R14, R4, RZ ;  /* 0x000000040e0a7210 */ /* 0x000fe20007f1e0ff */
[----:B-1----:R-:W-:-:S03]  /*22a0*/  IMAD R3, R65, R74, RZ ;  /* 0x0000004a41037224 */ /* 0x002fc600078e02ff */
[----:B------:R-:W-:Y:S01]  /*22b0*/  IADD3.X R11, R15, R5, R67, P0, !PT ;  /* 0x000000050f0b7210 */ /* 0x000fe200007fe443 */
[C---:B------:R-:W-:Y:S02]  /*22c0*/  IMAD R69, R64.reuse, R75, R3 ;  /* 0x0000004b40457224 */ /* 0x040fe400078e0203 */
[----:B------:R-:W-:-:S04]  /*22d0*/  IMAD.WIDE.U32 R4, R64, R74, R10 ;  /* 0x0000004a40047225 */ /* 0x000fc800078e000a */
[----:B------:R-:W-:Y:S01]  /*22e0*/  IMAD.IADD R3, R5, 0x1, R69 ;  /* 0x0000000105037824 */ /* 0x000fe200078e0245 */
[----:B--2---:R-:W-:-:S04]  /*22f0*/  LEA R12, P0, R4, R76, 0x1 ;  /* 0x0000004c040c7211 */ /* 0x004fc800078008ff */
[----:B------:R-:W-:-:S05]  /*2300*/  LEA.HI.X R13, R4, R77, R3, 0x1, P0 ;  /* 0x0000004d040d7211 */ /* 0x000fca00000f0c03 */
[----:B------:R-:W2:Y:S01]  /*2310*/  @P1 LDG.E.LTC128B.U16 R3, desc[UR52][R12.64] ;  /* 0x000000340c031981 */ /* 0x000ea2000c1e1520 */
[----:B------:R-:W-:Y:S01]  /*2320*/  IMAD.WIDE.U32 R4, R64, R74, R14 ;  /* 0x0000004a40047225 */ /* 0x000fe200078e000e */
[----:B------:R-:W-:Y:S02]  /*2330*/  BSSY B1, `(.L_x_33) ;  /* 0x0000015000017945 */ /* 0x000fe40003800000 */
[----:B------:R-:W-:-:S04]  /*2340*/  IADD3 R20, P0, R8, R4, RZ ;  /* 0x0000000408147210 */ /* 0x000fc80007f1e0ff */
[----:B------:R-:W-:Y:S02]  /*2350*/  IADD3.X R21, R9, R69, R5, P0, !PT ;  /* 0x0000004509157210 */ /* 0x000fe400007fe405 */
[----:B------:R-:W-:Y:S01]  /*2360*/  LEA R6, P0, R66, UR4, 0x1 ;  /* 0x0000000442067c11 */ /* 0x000fe2000f8008ff */
[----:B------:R-:W-:-:S03]  /*2370*/  IMAD.WIDE.U32 R20, R19, R72, R20 ;  /* 0x0000004813147225 */ /* 0x000fc600078e0014 */
[----:B------:R-:W-:Y:S02]  /*2380*/  LEA.HI.X R7, R66, UR5, R7, 0x1, P0 ;  /* 0x0000000542077c11 */ /* 0x000fe400080f0c07 */
[----:B------:R-:W-:-:S04]  /*2390*/  ISETP.GT.AND P0, PT, R2, 0x1, PT ;  /* 0x000000010200780c */ /* 0x000fc80003f04270 */
[----:B------:R-:W-:Y:S01]  /*23a0*/  ISETP.GT.AND P3, PT, R0, RZ, P0 ;  /* 0x000000ff0000720c */ /* 0x000fe20000764270 */
[----:B--2---:R-:W-:-:S04]  /*23b0*/  IMAD.U32 R4, R3, 0x10000, RZ ;  /* 0x0001000003047824 */ /* 0x004fc800078e00ff */
[----:B------:R-:W-:Y:S01]  /*23c0*/  FMUL R5, R4, R23 ;  /* 0x0000001704057220 */ /* 0x000fe20000400000 */
[----:B------:R-:W-:-:S03]  /*23d0*/  LEA R4, P4, R20, R76, 0x1 ;  /* 0x0000004c14047211 */ /* 0x000fc600078808ff */
[----:B------:R-:W-:-:S05]  /*23e0*/  FFMA R5, R24, R22, R5 ;  /* 0x0000001618057223 */ /* 0x000fca0000000005 */
[----:B------:R-:W-:Y:S01]  /*23f0*/  F2FP.BF16.F32.PACK_AB R12, RZ, R5 ;  /* 0x00000005ff0c723e */ /* 0x000fe200000010ff */
[----:B------:R-:W-:-:S03]  /*2400*/  IMAD.IADD R5, R67, 0x1, R21 ;  /* 0x0000000143057824 */ /* 0x000fc600078e0215 */
[----:B------:R-:W-:Y:S01]  /*2410*/  PRMT R13, R12, 0x7610, R13 ;  /* 0x000076100c0d7816 */ /* 0x000fe2000000000d */
[----:B------:R-:W-:Y:S01]  /*2420*/  IMAD.SHL.U32 R12, R74, 0x8, RZ ;  /* 0x000000084a0c7824 */ /* 0x000fe200078e00ff */
[----:B------:R-:W-:-:S03]  /*2430*/  LEA.HI.X R5, R20, R77, R5, 0x1, P4 ;  /* 0x0000004d14057211 */ /* 0x000fc600020f0c05 */
[----:B------:R0:W-:Y:S02]  /*2440*/  @P1 STG.E.U16 desc[UR52][R6.64], R13 ;  /* 0x0000000d06001986 */ /* 0x0001e4000c101534 */
[----:B0-----:R-:W-:Y:S01]  /*2450*/  SHF.L.U64.HI R13, R74, 0x3, R75 ;  /* 0x000000034a0d7819 */ /* 0x001fe2000001024b */
[----:B------:R-:W-:Y:S06]  /*2460*/  @!P3 BRA `(.L_x_34) ;  /* 0x000000000004b947 */ /* 0x000fec0003800000 */
[----:B------:R0:W5:Y:S02]  /*2470*/  LDG.E.LTC128B.U16 R3, desc[UR52][R4.64+0x2] ;  /* 0x0000023404037981 */ /* 0x000164000c1e1520 */
.L_x_34:
[----:B------:R-:W-:Y:S05]  /*2480*/  BSYNC B1 ;  /* 0x0000000000017941 */ /* 0x000fea0003800000 */
.L_x_33:
[----:B-----5:R-:W-:Y:S01]  /*2490*/  IMAD.U32 R18, R3, 0x10000, RZ ;  /* 0x0001000003127824 */ /* 0x020fe200078e00ff */
[----:B------:R-:W-:Y:S01]  /*24a0*/  ISETP.GT.AND P2, PT, R0, 0x8, P2 ;  /* 0x000000080000780c */ /* 0x000fe20001744270 */
[----:B------:R-:W-:-:S04]  /*24b0*/  IMAD.WIDE.U32 R64, R64, R74, R12 ;  /* 0x0000004a40407225 */ /* 0x000fc800078e000c */
[----:B------:R-:W-:Y:S01]  /*24c0*/  FMUL R18, R18, R23 ;  /* 0x0000001712127220 */ /* 0x000fe20000400000 */
[----:B------:R-:W-:Y:S01]  /*24d0*/  IMAD.IADD R69, R69, 0x1, R65 ;  /* 0x0000000145457824 */ /* 0x000fe200078e0241 */
[----:B------:R-:W-:Y:S02]  /*24e0*/  IADD3 R10, P1, R10, R64, RZ ;  /* 0x000000400a0a7210 */ /* 0x000fe40007f3e0ff */
[----:B------:R-:W-:-:S03]  /*24f0*/  FFMA R18, R25, R22, R18 ;  /* 0x0000001619127223 */ /* 0x000fc60000000012 */
[----:B------:R-:W-:Y:S02]  /*2500*/  IMAD.X R11, R69, 0x1, R11, P1 ;  /* 0x00000001450b7824 */ /* 0x000fe400008e060b */
[----:B------:R-:W-:Y:S02]  /*2510*/  F2FP.BF16.F32.PACK_AB R18, RZ, R18 ;  /* 0x00000012ff12723e */ /* 0x000fe400000010ff */
[----:B------:R-:W-:Y:S02]  /*2520*/  LEA R12, P1, R10, R76, 0x1 ;  /* 0x0000004c0a0c7211 */ /* 0x000fe400078208ff */
[----:B------:R-:W-:Y:S02]  /*2530*/  PRMT R20, R18, 0x7610, R20 ;  /* 0x0000761012147816 */ /* 0x000fe40000000014 */
[----:B------:R-:W-:Y:S02]  /*2540*/  PRMT R18, R3, 0x7610, R18 ;  /* 0x0000761003127816 */ /* 0x000fe40000000012 */
[----:B------:R-:W-:Y:S01]  /*2550*/  LEA.HI.X R13, R10, R77, R11, 0x1, P1 ;  /* 0x0000004d0a0d7211 */ /* 0x000fe200008f0c0b */
[----:B------:R1:W-:Y:S04]  /*2560*/  @P3 STG.E.U16 desc[UR52][R6.64+0x2], R20 ;  /* 0x0000021406003986 */ /* 0x0003e8000c101534 */
[----:B------:R-:W2:Y:S01]  /*2570*/  @P2 LDG.E.LTC128B.U16 R18, desc[UR52][R12.64] ;  /* 0x000000340c122981 */ /* 0x000ea2000c1e1520 */
[----:B------:R-:W-:Y:S01]  /*2580*/  IADD3 R14, P1, P3, R8, R64, R14 ;  /* 0x00000040080e7210 */ /* 0x000fe20007b3e00e */
[----:B------:R-:W-:Y:S01]  /*2590*/  BSSY B1, `(.L_x_35) ;  /* 0x0000011000017945 */ /* 0x000fe20003800000 */
[----:B------:R-:W-:-:S02]  /*25a0*/  SHF.L.U64.HI R11, R70, 0x4, R71 ;  /* 0x00000004460b7819 */ /* 0x000fc40000010247 */
[----:B------:R-:W-:Y:S02]  /*25b0*/  IADD3.X R15, R9, R69, R15, P1, P3 ;  /* 0x00000045090f7210 */ /* 0x000fe40000fe640f */
[----:B------:R-:W-:Y:S02]  /*25c0*/  LEA R10, P1, R70, R6, 0x4 ;  /* 0x00000006460a7211 */ /* 0x000fe400078220ff */
[----:B------:R-:W-:Y:S01]  /*25d0*/  ISETP.GT.AND P0, PT, R0, 0x8, P0 ;  /* 0x000000080000780c */ /* 0x000fe20000704270 */
[----:B------:R-:W-:-:S04]  /*25e0*/  IMAD.WIDE.U32 R14, R19, R72, R14 ;  /* 0x00000048130e7225 */ /* 0x000fc800078e000e */
[----:B------:R-:W-:Y:S02]  /*25f0*/  IMAD.X R11, R11, 0x1, R7, P1 ;  /* 0x000000010b0b7824 */ /* 0x000fe400008e0607 */
[----:B------:R-:W-:Y:S02]  /*2600*/  IMAD.IADD R9, R67, 0x1, R15 ;  /* 0x0000000143097824 */ /* 0x000fe400078e020f */
[----:B--2---:R-:W-:-:S04]  /*2610*/  IMAD.U32 R8, R18, 0x10000, RZ ;  /* 0x0001000012087824 */ /* 0x004fc800078e00ff */
[----:B------:R-:W-:Y:S01]  /*2620*/  FMUL R3, R8, R23 ;  /* 0x0000001708037220 */ /* 0x000fe20000400000 */
[----:B------:R-:W-:-:S03]  /*2630*/  LEA R8, P3, R14, R76, 0x1 ;  /* 0x0000004c0e087211 */ /* 0x000fc600078608ff */
[----:B------:R-:W-:Y:S01]  /*2640*/  FFMA R3, R26, R22, R3 ;  /* 0x000000161a037223 */ /* 0x000fe20000000003 */
[----:B------:R-:W-:-:S04]  /*2650*/  LEA.HI.X R9, R14, R77, R9, 0x1, P3 ;  /* 0x0000004d0e097211 */ /* 0x000fc800018f0c09 */
[----:B------:R-:W-:-:S05]  /*2660*/  F2FP.BF16.F32.PACK_AB R3, RZ, R3 ;  /* 0x00000003ff03723e */ /* 0x000fca00000010ff */
[----:B------:R1:W-:Y:S01]  /*2670*/  @P2 STG.E.U16 desc[UR52][R10.64], R3 ;  /* 0x000000030a002986 */ /* 0x0003e2000c101534 */
[----:B------:R-:W-:Y:S05]  /*2680*/  @!P0 BRA `(.L_x_36) ;  /* 0x0000000000048947 */ /* 0x000fea0003800000 */
[----:B------:R2:W5:Y:S02]  /*2690*/  LDG.E.LTC128B.U16 R18, desc[UR52][R8.64+0x2] ;  /* 0x0000023408127981 */ /* 0x000564000c1e1520 */
.L_x_36:
[----:B------:R-:W-:Y:S05]  /*26a0*/  BSYNC B1 ;  /* 0x0000000000017941 */ /* 0x000fea0003800000 */
.L_x_35:
[----:B-----5:R-:W-:Y:S01]  /*26b0*/  IMAD.U32 R12, R18, 0x10000, RZ ;  /* 0x00010000120c7824 */ /* 0x020fe200078e00ff */
[----:B------:R-:W-:Y:S01]  /*26c0*/  ISETP.GT.AND P1, PT, R2, 0x8, PT ;  /* 0x000000080200780c */ /* 0x000fe20003f24270 */
[----:B------:R-:W-:Y:S02]  /*26d0*/  BSSY B1, `(.L_x_37) ;  /* 0x0000008000017945 */ /* 0x000fe40003800000 */
[----:B------:R-:W-:Y:S01]  /*26e0*/  FMUL R12, R12, R23 ;  /* 0x000000170c0c7220 */ /* 0x000fe20000400000 */
[----:B------:R-:W-:-:S03]  /*26f0*/  ISETP.GT.AND P2, PT, R0, RZ, P1 ;  /* 0x000000ff0000720c */ /* 0x000fc60000f44270 */
[----:B------:R-:W-:-:S05]  /*2700*/  FFMA R12, R27, R22, R12 ;  /* 0x000000161b0c7223 */ /* 0x000fca000000000c */
[----:B------:R-:W-:-:S05]  /*2710*/  F2FP.BF16.F32.PACK_AB R12, RZ, R12 ;  /* 0x0000000cff0c723e */ /* 0x000fca00000010ff */
[----:B------:R3:W-:Y:S01]  /*2720*/  @P0 STG.E.U16 desc[UR52][R10.64+0x2], R12 ;  /* 0x0000020c0a000986 */ /* 0x0007e2000c101534 */
[----:B------:R-:W-:Y:S05]  /*2730*/  @!P2 BRA `(.L_x_38) ;  /* 0x000000000004a947 */ /* 0x000fea0003800000 */
[----:B------:R4:W5:Y:S02]  /*2740*/  LDG.E.LTC128B.U16 R18, desc[UR52][R4.64+0x10] ;  /* 0x0000103404127981 */ /* 0x000964000c1e1520 */
.L_x_38:
[----:B------:R-:W-:Y:S05]  /*2750*/  BSYNC B1 ;  /* 0x0000000000017941 */ /* 0x000fea0003800000 */
.L_x_37:
[----:B---3-5:R-:W-:Y:S01]  /*2760*/  IMAD.U32 R12, R18, 0x10000, RZ ;  /* 0x00010000120c7824 */ /* 0x028fe200078e00ff */
[----:B------:R-:W-:Y:S01]  /*2770*/  ISETP.GT.AND P0, PT, R2, 0x9, PT ;  /* 0x000000090200780c */ /* 0x000fe20003f04270 */
[----:B------:R-:W-:Y:S02]  /*2780*/  BSSY B1, `(.L_x_39) ;  /* 0x0000008000017945 */ /* 0x000fe40003800000 */
[----:B-1----:R-:W-:Y:S01]  /*2790*/  FMUL R3, R12, R23 ;  /* 0x000000170c037220 */ /* 0x002fe20000400000 */
[----:B------:R-:W-:-:S03]  /*27a0*/  ISETP.GT.AND P3, PT, R0, RZ, P0 ;  /* 0x000000ff0000720c */ /* 0x000fc60000764270 */
[----:B------:R-:W-:-:S05]  /*27b0*/  FFMA R3, R28, R22, R3 ;  /* 0x000000161c037223 */ /* 0x000fca0000000003 */
[----:B------:R-:W-:-:S05]  /*27c0*/  F2FP.BF16.F32.PACK_AB R3, RZ, R3 ;  /* 0x00000003ff03723e */ /* 0x000fca00000010ff */
[----:B------:R1:W-:Y:S01]  /*27d0*/  @P2 STG.E.U16 desc[UR52][R6.64+0x10], R3 ;  /* 0x0000100306002986 */ /* 0x0003e2000c101534 */
[----:B------:R-:W-:Y:S05]  /*27e0*/  @!P3 BRA `(.L_x_40) ;  /* 0x000000000004b947 */ /* 0x000fea0003800000 */
[----:B------:R3:W5:Y:S02]  /*27f0*/  LDG.E.LTC128B.U16 R18, desc[UR52][R4.64+0x12] ;  /* 0x0000123404127981 */ /* 0x000764000c1e1520 */
.L_x_40:
[----:B------:R-:W-:Y:S05]  /*2800*/  BSYNC B1 ;  /* 0x0000000000017941 */ /* 0x000fea0003800000 */
.L_x_39:
[----:B-----5:R-:W-:Y:S01]  /*2810*/  IMAD.U32 R12, R18, 0x10000, RZ ;  /* 0x00010000120c7824 */ /* 0x020fe200078e00ff */
[----:B------:R-:W-:Y:S01]  /*2820*/  ISETP.GT.AND P1, PT, R0, 0x8, P1 ;  /* 0x000000080000780c */ /* 0x000fe20000f24270 */
[----:B------:R-:W-:Y:S02]  /*2830*/  BSSY B1, `(.L_x_41) ;  /* 0x0000007000017945 */ /* 0x000fe40003800000 */
[----:B------:R-:W-:-:S04]  /*2840*/  FMUL R12, R12, R23 ;  /* 0x000000170c0c7220 */ /* 0x000fc80000400000 */
[----:B------:R-:W-:-:S05]  /*2850*/  FFMA R12, R29, R22, R12 ;  /* 0x000000161d0c7223 */ /* 0x000fca000000000c */
[----:B------:R-:W-:-:S05]  /*2860*/  F2FP.BF16.F32.PACK_AB R12, RZ, R12 ;  /* 0x0000000cff0c723e */ /* 0x000fca00000010ff */
[----:B------:R0:W-:Y:S01]  /*2870*/  @P3 STG.E.U16 desc[UR52][R6.64+0x12], R12 ;  /* 0x0000120c06003986 */ /* 0x0001e2000c101534 */
[----:B------:R-:W-:Y:S05]  /*2880*/  @!P1 BRA `(.L_x_42) ;  /* 0x0000000000049947 */ /* 0x000fea0003800000 */
[----:B------:R0:W5:Y:S02]  /*2890*/  LDG.E.LTC128B.U16 R18, desc[UR52][R8.64+0x10] ;  /* 0x0000103408127981 */ /* 0x000164000c1e1520 */
.L_x_42:
[----:B------:R-:W-:Y:S05]  /*28a0*/  BSYNC B1 ;  /* 0x0000000000017941 */ /* 0x000fea0003800000 */
.L_x_41:
[----:B0----5:R-:W-:Y:S01]  /*28b0*/  IMAD.U32 R12, R18, 0x10000, RZ ;  /* 0x00010000120c7824 */ /* 0x021fe200078e00ff */
[----:B------:R-:W-:Y:S01]  /*28c0*/  ISETP.GT.AND P0, PT, R0, 0x8, P0 ;  /* 0x000000080000780c */ /* 0x000fe20000704270 */
[----:B------:R-:W-:Y:S02]  /*28d0*/  BSSY B1, `(.L_x_43) ;  /* 0x0000007000017945 */ /* 0x000fe40003800000 */
[----:B-1----:R-:W-:-:S04]  /*28e0*/  FMUL R3, R12, R23 ;  /* 0x000000170c037220 */ /* 0x002fc80000400000 */
[----:B------:R-:W-:-:S05]  /*28f0*/  FFMA R3, R30, R22, R3 ;  /* 0x000000161e037223 */ /* 0x000fca0000000003 */
[----:B------:R-:W-:-:S05]  /*2900*/  F2FP.BF16.F32.PACK_AB R3, RZ, R3 ;  /* 0x00000003ff03723e */ /* 0x000fca00000010ff */
[----:B------:R0:W-:Y:S01]  /*2910*/  @P1 STG.E.U16 desc[UR52][R10.64+0x10], R3 ;  /* 0x000010030a001986 */ /* 0x0001e2000c101534 */
[----:B------:R-:W-:Y:S05]  /*2920*/  @!P0 BRA `(.L_x_44) ;  /* 0x0000000000048947 */ /* 0x000fea0003800000 */
[----:B------:R1:W5:Y:S02]  /*2930*/  LDG.E.LTC128B.U16 R18, desc[UR52][R8.64+0x12] ;  /* 0x0000123408127981 */ /* 0x000364000c1e1520 */
.L_x_44:
[----:B------:R-:W-:Y:S05]  /*2940*/  BSYNC B1 ;  /* 0x0000000000017941 */ /* 0x000fea0003800000 */
.L_x_43:
        /* <DEDUP_REMOVED lines=10> */
.L_x_46:
[----:B------:R-:W-:Y:S05]  /*29f0*/  BSYNC B1 ;  /* 0x0000000000017941 */ /* 0x000fea0003800000 */
.L_x_45:
[----:B0----5:R-:W-:Y:S01]  /*2a00*/  IMAD.U32 R12, R18, 0x10000, RZ ;  /* 0x00010000120c7824 */ /* 0x021fe200078e00ff */
        /* <DEDUP_REMOVED lines=9> */
.L_x_48:
[----:B------:R-:W-:Y:S05]  /*2aa0*/  BSYNC B1 ;  /* 0x0000000000017941 */ /* 0x000fea0003800000 */
.L_x_47:
        /* <DEDUP_REMOVED lines=9> */
.L_x_50:
[----:B------:R-:W-:Y:S05]  /*2b40*/  BSYNC B1 ;  /* 0x0000000000017941 */ /* 0x000fea0003800000 */
.L_x_49:
[----:B0----5:R-:W-:Y:S01]  /*2b50*/  IMAD.U32 R12, R18, 0x10000, RZ ;  /* 0x00010000120c7824 */ /* 0x021fe200078e00ff */
        /* <DEDUP_REMOVED lines=8> */
.L_x_52:
[----:B------:R-:W-:Y:S05]  /*2be0*/  BSYNC B1 ;  /* 0x0000000000017941 */ /* 0x000fea0003800000 */
.L_x_51:
        /* <DEDUP_REMOVED lines=10> */
.L_x_54:
[----:B------:R-:W-:Y:S05]  /*2c90*/  BSYNC B1 ;  /* 0x0000000000017941 */ /* 0x000fea0003800000 */
.L_x_53:
        /* <DEDUP_REMOVED lines=10> */
.L_x_56:
[----:B------:R-:W-:Y:S05]  /*2d40*/  BSYNC B1 ;  /* 0x0000000000017941 */ /* 0x000fea0003800000 */
.L_x_55:
        /* <DEDUP_REMOVED lines=9> */
.L_x_58:
[----:B------:R-:W-:Y:S05]  /*2de0*/  BSYNC B1 ;  /* 0x0000000000017941 */ /* 0x000fea0003800000 */
.L_x_57:
        /* <DEDUP_REMOVED lines=9> */
.L_x_60:
[----:B------:R-:W-:Y:S05]  /*2e80*/  BSYNC B1 ;  /* 0x0000000000017941 */ /* 0x000fea0003800000 */
.L_x_59:
        /* <DEDUP_REMOVED lines=10> */
.L_x_62:
[----:B------:R-:W-:Y:S05]  /*2f30*/  BSYNC B1 ;  /* 0x0000000000017941 */ /* 0x000fea0003800000 */
.L_x_61:
        /* <DEDUP_REMOVED lines=10> */
.L_x_64:
[----:B------:R-:W-:Y:S05]  /*2fe0*/  BSYNC B1 ;  /* 0x0000000000017941 */ /* 0x000fea0003800000 */
.L_x_63:
        /* <DEDUP_REMOVED lines=9> */
.L_x_66:
[----:B------:R-:W-:Y:S05]  /*3080*/  BSYNC B1 ;  /* 0x0000000000017941 */ /* 0x000fea0003800000 */
.L_x_65:
        /* <DEDUP_REMOVED lines=9> */
.L_x_68:
[----:B------:R-:W-:Y:S05]  /*3120*/  BSYNC B1 ;  /* 0x0000000000017941 */ /* 0x000fea0003800000 */
.L_x_67:
        /* <DEDUP_REMOVED lines=10> */
.L_x_70:
[----:B------:R-:W-:Y:S05]  /*31d0*/  BSYNC B1 ;  /* 0x0000000000017941 */ /* 0x000fea0003800000 */
.L_x_69:
        /* <DEDUP_REMOVED lines=10> */
.L_x_72:
[----:B------:R-:W-:Y:S05]  /*3280*/  BSYNC B1 ;  /* 0x0000000000017941 */ /* 0x000fea0003800000 */
.L_x_71:
        /* <DEDUP_REMOVED lines=9> */
.L_x_74:
[----:B------:R-:W-:Y:S05]  /*3320*/  BSYNC B1 ;  /* 0x0000000000017941 */ /* 0x000fea0003800000 */
.L_x_73:
        /* <DEDUP_REMOVED lines=9> */
.L_x_76:
[----:B------:R-:W-:Y:S05]  /*33c0*/  BSYNC B1 ;  /* 0x0000000000017941 */ /* 0x000fea0003800000 */
.L_x_75:
        /* <DEDUP_REMOVED lines=10> */
.L_x_78:
[----:B------:R-:W-:Y:S05]  /*3470*/  BSYNC B1 ;  /* 0x0000000000017941 */ /* 0x000fea0003800000 */
.L_x_77:
        /* <DEDUP_REMOVED lines=10> */
.L_x_80:
[----:B------:R-:W-:Y:S05]  /*3520*/  BSYNC B1 ;  /* 0x0000000000017941 */ /* 0x000fea0003800000 */
.L_x_79:
        /* <DEDUP_REMOVED lines=9> */
.L_x_82:
[----:B------:R-:W-:Y:S05]  /*35c0*/  BSYNC B1 ;  /* 0x0000000000017941 */ /* 0x000fea0003800000 */
.L_x_81:
        /* <DEDUP_REMOVED lines=9> */
.L_x_84:
[----:B------:R-:W-:Y:S05]  /*3660*/  BSYNC B1 ;  /* 0x0000000000017941 */ /* 0x000fea0003800000 */
.L_x_83:
        /* <DEDUP_REMOVED lines=10> */
.L_x_86:
[----:B------:R-:W-:Y:S05]  /*3710*/  BSYNC B1 ;  /* 0x0000000000017941 */ /* 0x000fea0003800000 */
.L_x_85:
[----:B0----5:R-:W-:Y:S01]  /*3720*/  IMAD.U32 R12, R18, 0x10000, RZ ;  /* 0x00010000120c7824 */ /* 0x021fe200078e00ff */
[----:B------:R-:W-:Y:S01]  /*3730*/  ISETP.GT.AND P0, PT, R2, 0x39, PT ;  /* 0x000000390200780c */ /* 0x000fe20003f04270 */
[----:B------:R-:W-:Y:S01]  /*3740*/  @P2 IMAD.MOV.U32 R2, RZ, RZ, R6 ;  /* 0x000000ffff022224 */ /* 0x000fe200078e0006 */
[----:B------:R-:W-:Y:S01]  /*3750*/  BSSY B1, `(.L_x_87) ;  /* 0x000000a000017945 */ /* 0x000fe20003800000 */
[----:B------:R-:W-:Y:S01]  /*3760*/  FMUL R3, R12, R23 ;  /* 0x000000170c037220 */ /* 0x000fe20000400000 */
[----:B------:R-:W-:-:S03]  /*3770*/  ISETP.GT.AND P3, PT, R0, RZ, P0 ;  /* 0x000000ff0000720c */ /* 0x000fc60000764270 */
[----:B------:R-:W-:-:S05]  /*3780*/  FFMA R3, R52, R22, R3 ;  /* 0x0000001634037223 */ /* 0x000fca0000000003 */
[----:B------:R-:W-:-:S04]  /*3790*/  F2FP.BF16.F32.PACK_AB R3, RZ, R3 ;  /* 0x00000003ff03723e */ /* 0x000fc800000010ff */
[----:B------:R-:W-:Y:S01]  /*37a0*/  PRMT R12, R3, 0x7610, R12 ;  /* 0x00007610030c7816 */ /* 0x000fe2000000000c */
[----:B------:R-:W-:-:S05]  /*37b0*/  @P2 IMAD.MOV.U32 R3, RZ, RZ, R7 ;  /* 0x000000ffff032224 */ /* 0x000fca00078e0007 */
[----:B------:R0:W-:Y:S01]  /*37c0*/  @P2 STG.E.U16 desc[UR52][R2.64+0x70], R12 ;  /* 0x0000700c02002986 */ /* 0x0001e2000c101534 */
[----:B------:R-:W-:Y:S05]  /*37d0*/  @!P3 BRA `(.L_x_88) ;  /* 0x000000000004b947 */ /* 0x000fea0003800000 */
[----:B------:R0:W5:Y:S02]  /*37e0*/  LDG.E.LTC128B.U16 R18, desc[UR52][R4.64+0x72] ;  /* 0x0000723404127981 */ /* 0x000164000c1e1520 */
.L_x_88:
[----:B------:R-:W-:Y:S05]  /*37f0*/  BSYNC B1 ;  /* 0x0000000000017941 */ /* 0x000fea0003800000 */
.L_x_87:
        /* <DEDUP_REMOVED lines=9> */
.L_x_90:
[----:B------:R-:W-:Y:S05]  /*3890*/  BSYNC B1 ;  /* 0x0000000000017941 */ /* 0x000fea0003800000 */
.L_x_89:
[----:B0----5:R-:W-:Y:S01]  /*38a0*/  IMAD.U32 R2, R18, 0x10000, RZ ;  /* 0x0001000012027824 */ /* 0x021fe200078e00ff */
[----:B------:R-:W-:Y:S01]  /*38b0*/  ISETP.GT.AND P0, PT, R0, 0x8, P0 ;  /* 0x000000080000780c */ /* 0x000fe20000704270 */
[----:B------:R-:W-:Y:S02]  /*38c0*/  BSSY B1, `(.L_x_91) ;  /* 0x000000a000017945 */ /* 0x000fe40003800000 */
[----:B------:R-:W-:Y:S01]  /*38d0*/  FMUL R3, R2, R23 ;  /* 0x0000001702037220 */ /* 0x000fe20000400000 */
[----:B------:R-:W-:-:S03]  /*38e0*/  @P1 IMAD.MOV.U32 R2, RZ, RZ, R10 ;  /* 0x000000ffff021224 */ /* 0x000fc600078e000a */
[----:B------:R-:W-:-:S05]  /*38f0*/  FFMA R3, R54, R22, R3 ;  /* 0x0000001636037223 */ /* 0x000fca0000000003 */
[----:B------:R-:W-:-:S04]  /*3900*/  F2FP.BF16.F32.PACK_AB R3, RZ, R3 ;  /* 0x00000003ff03723e */ /* 0x000fc800000010ff */
[----:B---34-:R-:W-:Y:S01]  /*3910*/  PRMT R4, R3, 0x7610, R4 ;  /* 0x0000761003047816 */ /* 0x018fe20000000004 */
[----:B------:R-:W-:-:S05]  /*3920*/  @P1 IMAD.MOV.U32 R3, RZ, RZ, R11 ;  /* 0x000000ffff031224 */ /* 0x000fca00078e000b */
[----:B------:R0:W-:Y:S01]  /*3930*/  @P1 STG.E.U16 desc[UR52][R2.64+0x70], R4 ;  /* 0x0000700402001986 */ /* 0x0001e2000c101534 */
[----:B------:R-:W-:Y:S05]  /*3940*/  @!P0 BRA `(.L_x_92) ;  /* 0x0000000000048947 */ /* 0x000fea0003800000 */
[----:B------:R3:W5:Y:S02]  /*3950*/  LDG.E.LTC128B.U16 R18, desc[UR52][R8.64+0x72] ;  /* 0x0000723408127981 */ /* 0x000764000c1e1520 */
.L_x_92:
[----:B------:R-:W-:Y:S05]  /*3960*/  BSYNC B1 ;  /* 0x0000000000017941 */ /* 0x000fea0003800000 */
.L_x_91:
[----:B------:R-:W-:Y:S05]  /*3970*/  @!P0 BRA `(.L_x_93) ;  /* 0x0000000800b08947 */ /* 0x000fea0003800000 */
[----:B-----5:R-:W-:-:S04]  /*3980*/  IMAD.U32 R18, R18, 0x10000, RZ ;  /* 0x0001000012127824 */ /* 0x020fc800078e00ff */
[----:B------:R-:W-:-:S04]  /*3990*/  FMUL R18, R18, R23 ;  /* 0x0000001712127220 */ /* 0x000fc80000400000 */
[----:B------:R-:W-:-:S05]  /*39a0*/  FFMA R18, R55, R22, R18 ;  /* 0x0000001637127223 */ /* 0x000fca0000000012 */
[----:B------:R-:W-:-:S05]  /*39b0*/  F2FP.BF16.F32.PACK_AB R18, RZ, R18 ;  /* 0x00000012ff12723e */ /* 0x000fca00000010ff */
[----:B------:R4:W-:Y:S01]  /*39c0*/  STG.E.U16 desc[UR52][R10.64+0x72], R18 ;  /* 0x000072120a007986 */ /* 0x0009e2000c101534 */
[----:B------:R-:W-:Y:S05]  /*39d0*/  BRA `(.L_x_93) ;  /* 0x0000000800987947 */ /* 0x000fea0003800000 */
.L_x_32:
[----:B------:R-:W-:Y:S01]  /*39e0*/  ISETP.GT.AND P0, PT, R2, 0x1, PT ;  /* 0x000000010200780c */ /* 0x000fe20003f04270 */
[----:B------:R-:W-:Y:S01]  /*39f0*/  ULDC.64 UR4, c[0x0][0x5c0] ;  /* 0x0001700000047ab9 */ /* 0x000fe20000000a00 */
[-C--:B------:R-:W-:Y:S01]  /*3a00*/  FMUL R24, R24, R22.reuse ;  /* 0x0000001618187220 */ /* 0x080fe20000400000 */
[-C--:B------:R-:W-:Y:S01]  /*3a10*/  FMUL R25, R25, R22.reuse ;  /* 0x0000001619197220 */ /* 0x080fe20000400000 */
[----:B------:R-:W-:Y:S01]  /*3a20*/  ISETP.GT.AND P3, PT, R0, RZ, P0 ;  /* 0x000000ff0000720c */ /* 0x000fe20000764270 */
[-C--:B------:R-:W-:Y:S01]  /*3a30*/  FMUL R26, R26, R22.reuse ;  /* 0x000000161a1a7220 */ /* 0x080fe20000400000 */
[----:B------:R-:W-:Y:S01]  /*3a40*/  LEA R4, P4, R66, UR4, 0x1 ;  /* 0x0000000442047c11 */ /* 0x000fe2000f8808ff */
[----:B------:R-:W-:Y:S01]  /*3a50*/  FMUL R27, R27, R22 ;  /* 0x000000161b1b7220 */ /* 0x000fe20000400000 */
[----:B------:R-:W-:Y:S01]  /*3a60*/  F2FP.BF16.F32.PACK_AB R24, RZ, R24 ;  /* 0x00000018ff18723e */ /* 0x000fe200000010ff */
[-C--:B------:R-:W-:Y:S01]  /*3a70*/  FMUL R28, R28, R22.reuse ;  /* 0x000000161c1c7220 */ /* 0x080fe20000400000 */
[----:B------:R-:W-:Y:S01]  /*3a80*/  LEA.HI.X R5, R66, UR5, R7, 0x1, P4 ;  /* 0x0000000542057c11 */ /* 0x000fe2000a0f0c07 */
[-C--:B------:R-:W-:Y:S01]  /*3a90*/  FMUL R29, R29, R22.reuse ;  /* 0x000000161d1d7220 */ /* 0x080fe20000400000 */
[----:B------:R-:W-:Y:S01]  /*3aa0*/  F2FP.BF16.F32.PACK_AB R25, RZ, R25 ;  /* 0x00000019ff19723e */ /* 0x000fe200000010ff */
[----:B------:R-:W-:Y:S01]  /*3ab0*/  FMUL R30, R30, R22 ;  /* 0x000000161e1e7220 */ /* 0x000fe20000400000 */
[C---:B------:R-:W-:Y:S01]  /*3ac0*/  SHF.L.U64.HI R71, R70.reuse, 0x4, R71 ;  /* 0x0000000446477819 */ /* 0x040fe20000010247 */
[----:B------:R-:W-:Y:S01]  /*3ad0*/  @P1 STG.E.U16 desc[UR52][R4.64], R24 ;  /* 0x0000001804001986 */ /* 0x000fe2000c101534 */
[----:B------:R-:W-:Y:S01]  /*3ae0*/  LEA R6, P4, R70, R4, 0x4 ;  /* 0x0000000446067211 */ /* 0x000fe200078820ff */
[-C--:B------:R-:W-:Y:S01]  /*3af0*/  FMUL R31, R31, R22.reuse ;  /* 0x000000161f1f7220 */ /* 0x080fe20000400000 */
[----:B------:R-:W-:Y:S01]  /*3b00*/  ISETP.GT.AND P2, PT, R0, 0x8, P2 ;  /* 0x000000080000780c */ /* 0x000fe20001744270 */
[----:B------:R-:W-:Y:S01]  /*3b10*/  @P3 STG.E.U16 desc[UR52][R4.64+0x2], R25 ;  /* 0x0000021904003986 */ /* 0x000fe2000c101534 */
[----:B------:R-:W-:Y:S01]  /*3b20*/  ISETP.GT.AND P1, PT, R2, 0x8, PT ;  /* 0x000000080200780c */ /* 0x000fe20003f24270 */
[----:B------:R-:W-:Y:S01]  /*3b30*/  IMAD.X R7, R71, 0x1, R5, P4 ;  /* 0x0000000147077824 */ /* 0x000fe200020e0605 */
[----:B------:R-:W-:Y:S01]  /*3b40*/  ISETP.GT.AND P3, PT, R0, 0x8, P0 ;  /* 0x000000080000780c */ /* 0x000fe20000764270 */
[-C--:B------:R-:W-:Y:S01]  /*3b50*/  FMUL R32, R32, R22.reuse ;  /* 0x0000001620207220 */ /* 0x080fe20000400000 */
[----:B------:R-:W-:Y:S01]  /*3b60*/  ISETP.GT.AND P0, PT, R2, 0x9, PT ;  /* 0x000000090200780c */ /* 0x000fe20003f04270 */
[-C--:B------:R-:W-:Y:S01]  /*3b70*/  FMUL R33, R33, R22.reuse ;  /* 0x0000001621217220 */ /* 0x080fe20000400000 */
[----:B------:R-:W-:Y:S01]  /*3b80*/  ISETP.GT.AND P5, PT, R0, RZ, P1 ;  /* 0x000000ff0000720c */ /* 0x000fe20000fa4270 */
[-C--:B------:R-:W-:Y:S01]  /*3b90*/  FMUL R34, R34, R22.reuse ;  /* 0x0000001622227220 */ /* 0x080fe20000400000 */
[----:B------:R-:W-:Y:S01]  /*3ba0*/  ISETP.GT.AND P4, PT, R0, RZ, P0 ;  /* 0x000000ff0000720c */ /* 0x000fe20000784270 */
[----:B------:R-:W-:Y:S01]  /*3bb0*/  FMUL R35, R35, R22 ;  /* 0x0000001623237220 */ /* 0x000fe20000400000 */
[----:B------:R-:W-:Y:S01]  /*3bc0*/  F2FP.BF16.F32.PACK_AB R26, RZ, R26 ;  /* 0x0000001aff1a723e */ /* 0x000fe200000010ff */
[-C--:B------:R-:W-:Y:S01]  /*3bd0*/  FMUL R36, R36, R22.reuse ;  /* 0x0000001624247220 */ /* 0x080fe20000400000 */
[----:B------:R-:W-:Y:S01]  /*3be0*/  F2FP.BF16.F32.PACK_AB R27, RZ, R27 ;  /* 0x0000001bff1b723e */ /* 0x000fe200000010ff */
[----:B------:R-:W-:Y:S01]  /*3bf0*/  FMUL R37, R37, R22 ;  /* 0x0000001625257220 */ /* 0x000fe20000400000 */
[----:B------:R-:W-:Y:S01]  /*3c00*/  F2FP.BF16.F32.PACK_AB R28, RZ, R28 ;  /* 0x0000001cff1c723e */ /* 0x000fe200000010ff */
[----:B------:R-:W-:Y:S01]  /*3c10*/  @P2 STG.E.U16 desc[UR52][R6.64], R26 ;  /* 0x0000001a06002986 */ /* 0x000fe2000c101534 */
[----:B------:R-:W-:Y:S01]  /*3c20*/  F2FP.BF16.F32.PACK_AB R29, RZ, R29 ;  /* 0x0000001dff1d723e */ /* 0x000fe200000010ff */
[-C--:B------:R-:W-:Y:S01]  /*3c30*/  FMUL R38, R38, R22.reuse ;  /* 0x0000001626267220 */ /* 0x080fe20000400000 */
[----:B------:R-:W-:Y:S01]  /*3c40*/  ISETP.GT.AND P1, PT, R0, 0x8, P1 ;  /* 0x000000080000780c */ /* 0x000fe20000f24270 */
[----:B------:R-:W-:Y:S01]  /*3c50*/  @P3 STG.E.U16 desc[UR52][R6.64+0x2], R27 ;  /* 0x0000021b06003986 */ /* 0x000fe2000c101534 */
[----:B------:R-:W-:Y:S01]  /*3c60*/  ISETP.GT.AND P3, PT, R2, 0x10, PT ;  /* 0x000000100200780c */ /* 0x000fe20003f64270 */
[-C--:B------:R-:W-:Y:S01]  /*3c70*/  FMUL R39, R39, R22.reuse ;  /* 0x0000001627277220 */ /* 0x080fe20000400000 */
[----:B------:R-:W-:Y:S01]  /*3c80*/  ISETP.GT.AND P2, PT, R0, 0x8, P0 ;  /* 0x000000080000780c */ /* 0x000fe20000744270 */
[----:B------:R-:W-:Y:S01]  /*3c90*/  @P5 STG.E.U16 desc[UR52][R4.64+0x10], R28 ;  /* 0x0000101c04005986 */ /* 0x000fe2000c101534 */
[----:B------:R-:W-:Y:S01]  /*3ca0*/  ISETP.GT.AND P0, PT, R2, 0x11, PT ;  /* 0x000000110200780c */ /* 0x000fe20003f04270 */
[----:B------:R-:W-:Y:S01]  /*3cb0*/  FMUL R40, R40, R22 ;  /* 0x0000001628287220 */ /* 0x000fe20000400000 */
[----:B------:R-:W-:Y:S01]  /*3cc0*/  F2FP.BF16.F32.PACK_AB R30, RZ, R30 ;  /* 0x0000001eff1e723e */ /* 0x000fe200000010ff */
[----:B------:R-:W-:Y:S01]  /*3cd0*/  @P4 STG.E.U16 desc[UR52][R4.64+0x12], R29 ;  /* 0x0000121d04004986 */ /* 0x000fe2000c101534 */
[C---:B------:R-:W-:Y:S01]  /*3ce0*/  ISETP.GT.AND P4, PT, R0.reuse, RZ, P3 ;  /* 0x000000ff0000720c */ /* 0x040fe20001f84270 */
[-C--:B------:R-:W-:Y:S01]  /*3cf0*/  FMUL R41, R41, R22.reuse ;  /* 0x0000001629297220 */ /* 0x080fe20000400000 */
[----:B------:R-:W-:Y:S01]  /*3d00*/  ISETP.GT.AND P5, PT, R0, RZ, P0 ;  /* 0x000000ff0000720c */ /* 0x000fe200007a4270 */
[----:B------:R-:W-:Y:S01]  /*3d10*/  @P1 STG.E.U16 desc[UR52][R6.64+0x10], R30 ;  /* 0x0000101e06001986 */ /* 0x000fe2000c101534 */
[----:B------:R-:W-:Y:S01]  /*3d20*/  F2FP.BF16.F32.PACK_AB R31, RZ, R31 ;  /* 0x0000001fff1f723e */ /* 0x000fe200000010ff */
[----:B------:R-:W-:Y:S01]  /*3d30*/  FMUL R42, R42, R22 ;  /* 0x000000162a2a7220 */ /* 0x000fe20000400000 */
[----:B------:R-:W-:Y:S01]  /*3d40*/  F2FP.BF16.F32.PACK_AB R32, RZ, R32 ;  /* 0x00000020ff20723e */ /* 0x000fe200000010ff */
[-C--:B------:R-:W-:Y:S01]  /*3d50*/  FMUL R43, R43, R22.reuse ;  /* 0x000000162b2b7220 */ /* 0x080fe20000400000 */
[----:B------:R-:W-:Y:S01]  /*3d60*/  ISETP.GT.AND P1, PT, R0, 0x8, P3 ;  /* 0x000000080000780c */ /* 0x000fe20001f24270 */
[----:B------:R-:W-:Y:S01]  /*3d70*/  @P2 STG.E.U16 desc[UR52][R6.64+0x12], R31 ;  /* 0x0000121f06002986 */ /* 0x000fe2000c101534 */
[----:B------:R-:W-:Y:S01]  /*3d80*/  F2FP.BF16.F32.PACK_AB R33, RZ, R33 ;  /* 0x00000021ff21723e */ /* 0x000fe200000010ff */
[-C--:B------:R-:W-:Y:S01]  /*3d90*/  FMUL R44, R44, R22.reuse ;  /* 0x000000162c2c7220 */ /* 0x080fe20000400000 */
[----:B------:R-:W-:Y:S01]  /*3da0*/  ISETP.GT.AND P2, PT, R2, 0x18, PT ;  /* 0x000000180200780c */ /* 0x000fe20003f44270 */
[----:B------:R-:W-:Y:S01]  /*3db0*/  @P4 STG.E.U16 desc[UR52][R4.64+0x20], R32 ;  /* 0x0000202004004986 */ /* 0x000fe2000c101534 */
[----:B------:R-:W-:Y:S01]  /*3dc0*/  ISETP.GT.AND P0, PT, R0, 0x8, P0 ;  /* 0x000000080000780c */ /* 0x000fe20000704270 */
[-C--:B------:R-:W-:Y:S01]  /*3dd0*/  FMUL R45, R45, R22.reuse ;  /* 0x000000162d2d7220 */ /* 0x080fe20000400000 */
[----:B------:R-:W-:Y:S01]  /*3de0*/  ISETP.GT.AND P3, PT, R2, 0x19, PT ;  /* 0x000000190200780c */ /* 0x000fe20003f64270 */
[----:B------:R-:W-:Y:S01]  /*3df0*/  @P5 STG.E.U16 desc[UR52][R4.64+0x22], R33 ;  /* 0x0000222104005986 */ /* 0x000fe2000c101534 */
[----:B------:R-:W-:Y:S01]  /*3e00*/  ISETP.GT.AND P4, PT, R0, RZ, P2 ;  /* 0x000000ff0000720c */ /* 0x000fe20001784270 */
[----:B------:R-:W-:Y:S01]  /*3e10*/  FMUL R46, R46, R22 ;  /* 0x000000162e2e7220 */ /* 0x000fe20000400000 */
[----:B------:R-:W-:Y:S01]  /*3e20*/  F2FP.BF16.F32.PACK_AB R34, RZ, R34 ;  /* 0x00000022ff22723e */ /* 0x000fe200000010ff */
[-C--:B------:R-:W-:Y:S01]  /*3e30*/  FMUL R47, R47, R22.reuse ;  /* 0x000000162f2f7220 */ /* 0x080fe20000400000 */
[----:B------:R-:W-:Y:S01]  /*3e40*/  ISETP.GT.AND P5, PT, R0, RZ, P3 ;  /* 0x000000ff0000720c */ /* 0x000fe20001fa4270 */
[----:B------:R-:W-:Y:S01]  /*3e50*/  FMUL R48, R48, R22 ;  /* 0x0000001630307220 */ /* 0x000fe20000400000 */
[----:B------:R-:W-:Y:S01]  /*3e60*/  F2FP.BF16.F32.PACK_AB R35, RZ, R35 ;  /* 0x00000023ff23723e */ /* 0x000fe200000010ff */
[----:B------:R-:W-:Y:S01]  /*3e70*/  @P1 STG.E.U16 desc[UR52][R6.64+0x20], R34 ;  /* 0x0000202206001986 */ /* 0x000fe2000c101534 */
[----:B------:R-:W-:Y:S01]  /*3e80*/  F2FP.BF16.F32.PACK_AB R36, RZ, R36 ;  /* 0x00000024ff24723e */ /* 0x000fe200000010ff */
[-C--:B------:R-:W-:Y:S01]  /*3e90*/  FMUL R49, R49, R22.reuse ;  /* 0x0000001631317220 */ /* 0x080fe20000400000 */
[C---:B------:R-:W-:Y:S01]  /*3ea0*/  ISETP.GT.AND P1, PT, R0.reuse, 0x8, P2 ;  /* 0x000000080000780c */ /* 0x040fe20001724270 */
[----:B------:R-:W-:Y:S01]  /*3eb0*/  @P0 STG.E.U16 desc[UR52][R6.64+0x22], R35 ;  /* 0x0000222306000986 */ /* 0x000fe2000c101534 */
[----:B------:R-:W-:Y:S01]  /*3ec0*/  ISETP.GT.AND P2, PT, R0, 0x8, P3 ;  /* 0x000000080000780c */ /* 0x000fe20001f44270 */
[-C--:B------:R-:W-:Y:S01]  /*3ed0*/  FMUL R50, R50, R22.reuse ;  /* 0x0000001632327220 */ /* 0x080fe20000400000 */
[----:B------:R-:W-:Y:S01]  /*3ee0*/  F2FP.BF16.F32.PACK_AB R37, RZ, R37 ;  /* 0x00000025ff25723e */ /* 0x000fe200000010ff */
[----:B------:R-:W-:Y:S01]  /*3ef0*/  @P4 STG.E.U16 desc[UR52][R4.64+0x30], R36 ;  /* 0x0000302404004986 */ /* 0x000fe2000c101534 */
[C---:B------:R-:W-:Y:S01]  /*3f00*/  ISETP.GT.AND P3, PT, R2.reuse, 0x20, PT ;  /* 0x000000200200780c */ /* 0x040fe20003f64270 */
[-C--:B------:R-:W-:Y:S01]  /*3f10*/  FMUL R51, R51, R22.reuse ;  /* 0x0000001633337220 */ /* 0x080fe20000400000 */
[----:B------:R-:W-:Y:S01]  /*3f20*/  ISETP.GT.AND P0, PT, R2, 0x21, PT ;  /* 0x000000210200780c */ /* 0x000fe20003f04270 */
[----:B------:R-:W-:Y:S01]  /*3f30*/  @P5 STG.E.U16 desc[UR52][R4.64+0x32], R37 ;  /* 0x0000322504005986 */ /* 0x000fe2000c101534 */
        /* <DEDUP_REMOVED lines=10> */
[----:B------:R-:W-:-:S02]  /*3fe0*/  F2FP.BF16.F32.PACK_AB R41, RZ, R41 ;  /* 0x00000029ff29723e */ /* 0x000fc400000010ff */
[C---:B------:R-:W-:Y:S01]  /*3ff0*/  ISETP.GT.AND P1, PT, R0.reuse, 0x8, P3 ;  /* 0x000000080000780c */ /* 0x040fe20001f24270 */
[----:B------:R-:W-:Y:S01]  /*4000*/  @P2 STG.E.U16 desc[UR52][R6.64+0x32], R39 ;  /* 0x0000322706002986 */ /* 0x000fe2000c101534 */
[----:B------:R-:W-:Y:S02]  /*4010*/  ISETP.GT.AND P0, PT, R0, 0x8, P0 ;  /* 0x000000080000780c */ /* 0x000fe40000704270 */
[----:B------:R-:W-:Y:S01]  /*4020*/  F2FP.BF16.F32.PACK_AB R42, RZ, R42 ;  /* 0x0000002aff2a723e */ /* 0x000fe200000010ff */
[----:B------:R-:W-:Y:S01]  /*4030*/  @P4 STG.E.U16 desc[UR52][R4.64+0x40], R40 ;  /* 0x0000402804004986 */ /* 0x000fe2000c101534 */
[C---:B------:R-:W-:Y:S02]  /*4040*/  ISETP.GT.AND P4, PT, R2.reuse, 0x28, PT ;  /* 0x000000280200780c */ /* 0x040fe40003f84270 */
[----:B------:R-:W-:Y:S01]  /*4050*/  F2FP.BF16.F32.PACK_AB R43, RZ, R43 ;  /* 0x0000002bff2b723e */ /* 0x000fe200000010ff */
[----:B------:R-:W-:Y:S01]  /*4060*/  @P5 STG.E.U16 desc[UR52][R4.64+0x42], R41 ;  /* 0x0000422904005986 */ /* 0x000fe2000c101534 */
[----:B------:R-:W-:-:S02]  /*4070*/  ISETP.GT.AND P5, PT, R2, 0x29, PT ;  /* 0x000000290200780c */ /* 0x000fc40003fa4270 */
[C---:B------:R-:W-:Y:S01]  /*4080*/  ISETP.GT.AND P2, PT, R0.reuse, RZ, P4 ;  /* 0x000000ff0000720c */ /* 0x040fe20002744270 */
[----:B------:R-:W-:Y:S01]  /*4090*/  @P1 STG.E.U16 desc[UR52][R6.64+0x40], R42 ;  /* 0x0000402a06001986 */ /* 0x000fe2000c101534 */
[----:B------:R-:W-:Y:S02]  /*40a0*/  ISETP.GT.AND P6, PT, R0, RZ, P5 ;  /* 0x000000ff0000720c */ /* 0x000fe40002fc4270 */
[----:B------:R-:W-:Y:S01]  /*40b0*/  F2FP.BF16.F32.PACK_AB R44, RZ, R44 ;  /* 0x0000002cff2c723e */ /* 0x000fe200000010ff */
[----:B------:R-:W-:Y:S01]  /*40c0*/  @P0 STG.E.U16 desc[UR52][R6.64+0x42], R43 ;  /* 0x0000422b06000986 */ /* 0x000fe2000c101534 */
[C---:B------:R-:W-:Y:S02]  /*40d0*/  ISETP.GT.AND P3, PT, R2.reuse, 0x30, PT ;  /* 0x000000300200780c */ /* 0x040fe40003f64270 */
[C---:B------:R-:W-:Y:S02]  /*40e0*/  ISETP.GT.AND P1, PT, R2.reuse, 0x38, PT ;  /* 0x000000380200780c */ /* 0x040fe40003f24270 */
[----:B------:R-:W-:-:S02]  /*40f0*/  ISETP.GT.AND P0, PT, R2, 0x39, PT ;  /* 0x000000390200780c */ /* 0x000fc40003f04270 */
[----:B------:R-:W-:Y:S01]  /*4100*/  ISETP.GT.AND P4, PT, R0, 0x8, P4 ;  /* 0x000000080000780c */ /* 0x000fe20002784270 */
[----:B------:R-:W-:Y:S01]  /*4110*/  @P2 STG.E.U16 desc[UR52][R4.64+0x50], R44 ;  /* 0x0000502c04002986 */ /* 0x000fe2000c101534 */
[----:B------:R-:W-:Y:S01]  /*4120*/  ISETP.GT.AND P2, PT, R2, 0x31, PT ;  /* 0x000000310200780c */ /* 0x000fe20003f44270 */
[----:B------:R-:W-:Y:S01]  /*4130*/  @P6 IMAD.MOV.U32 R2, RZ, RZ, R4 ;  /* 0x000000ffff026224 */ /* 0x000fe200078e0004 */
[----:B------:R-:W-:Y:S01]  /*4140*/  F2FP.BF16.F32.PACK_AB R45, RZ, R45 ;  /* 0x0000002dff2d723e */ /* 0x000fe200000010ff */
[----:B------:R-:W-:Y:S01]  /*4150*/  @P6 IMAD.MOV.U32 R3, RZ, RZ, R5 ;  /* 0x000000ffff036224 */ /* 0x000fe200078e0005 */
[----:B------:R-:W-:Y:S02]  /*4160*/  F2FP.BF16.F32.PACK_AB R46, RZ, R46 ;  /* 0x0000002eff2e723e */ /* 0x000fe400000010ff */
[----:B------:R-:W-:Y:S02]  /*4170*/  F2FP.BF16.F32.PACK_AB R47, RZ, R47 ;  /* 0x0000002fff2f723e */ /* 0x000fe400000010ff */
[----:B------:R0:W-:Y:S01]  /*4180*/  @P6 STG.E.U16 desc[UR52][R2.64+0x52], R45 ;  /* 0x0000522d02006986 */ /* 0x0001e2000c101534 */
[----:B------:R-:W-:-:S02]  /*4190*/  ISETP.GT.AND P6, PT, R0, 0x8, P5 ;  /* 0x000000080000780c */ /* 0x000fc40002fc4270 */
[C---:B------:R-:W-:Y:S02]  /*41a0*/  ISETP.GT.AND P5, PT, R0.reuse, RZ, P3 ;  /* 0x000000ff0000720c */ /* 0x040fe40001fa4270 */
[----:B------:R-:W-:Y:S02]  /*41b0*/  ISETP.GT.AND P3, PT, R0, 0x8, P3 ;  /* 0x000000080000780c */ /* 0x000fe40001f64270 */
[----:B------:R-:W-:Y:S02]  /*41c0*/  F2FP.BF16.F32.PACK_AB R48, RZ, R48 ;  /* 0x00000030ff30723e */ /* 0x000fe400000010ff */
[----:B------:R-:W-:Y:S02]  /*41d0*/  F2FP.BF16.F32.PACK_AB R49, RZ, R49 ;  /* 0x00000031ff31723e */ /* 0x000fe400000010ff */
[----:B------:R-:W-:Y:S01]  /*41e0*/  F2FP.BF16.F32.PACK_AB R50, RZ, R50 ;  /* 0x00000032ff32723e */ /* 0x000fe200000010ff */
[----:B0-----:R-:W-:Y:S01]  /*41f0*/  @P4 IMAD.MOV.U32 R2, RZ, RZ, R6 ;  /* 0x000000ffff024224 */ /* 0x001fe200078e0006 */
[----:B------:R-:W-:Y:S01]  /*4200*/  F2FP.BF16.F32.PACK_AB R51, RZ, R51 ;  /* 0x00000033ff33723e */ /* 0x000fe200000010ff */
[----:B------:R-:W-:Y:S01]  /*4210*/  @P4 IMAD.MOV.U32 R3, RZ, RZ, R7 ;  /* 0x000000ffff034224 */ /* 0x000fe200078e0007 */
[----:B------:R-:W-:-:S02]  /*4220*/  F2FP.BF16.F32.PACK_AB R52, RZ, R52 ;  /* 0x00000034ff34723e */ /* 0x000fc400000010ff */
[----:B------:R-:W-:Y:S02]  /*4230*/  F2FP.BF16.F32.PACK_AB R53, RZ, R53 ;  /* 0x00000035ff35723e */ /* 0x000fe400000010ff */
[----:B------:R0:W-:Y:S01]  /*4240*/  @P4 STG.E.U16 desc[UR52][R2.64+0x50], R46 ;  /* 0x0000502e02004986 */ /* 0x0001e2000c101534 */
[C---:B------:R-:W-:Y:S02]  /*4250*/  ISETP.GT.AND P4, PT, R0.reuse, RZ, P2 ;  /* 0x000000ff0000720c */ /* 0x040fe40001784270 */
[----:B------:R-:W-:Y:S02]  /*4260*/  ISETP.GT.AND P2, PT, R0, 0x8, P2 ;  /* 0x000000080000780c */ /* 0x000fe40001744270 */
[----:B------:R-:W-:Y:S02]  /*4270*/  F2FP.BF16.F32.PACK_AB R54, RZ, R54 ;  /* 0x00000036ff36723e */ /* 0x000fe400000010ff */
[----:B------:R-:W-:Y:S01]  /*4280*/  F2FP.BF16.F32.PACK_AB R55, RZ, R55 ;  /* 0x00000037ff37723e */ /* 0x000fe200000010ff */
[----:B0-----:R-:W-:-:S02]  /*4290*/  @P6 IMAD.MOV.U32 R2, RZ, RZ, R6 ;  /* 0x000000ffff026224 */ /* 0x001fc400078e0006 */
[----:B------:R-:W-:-:S05]  /*42a0*/  @P6 IMAD.MOV.U32 R3, RZ, RZ, R7 ;  /* 0x000000ffff036224 */ /* 0x000fca00078e0007 */
[----:B------:R0:W-:Y:S01]  /*42b0*/  @P6 STG.E.U16 desc[UR52][R2.64+0x52], R47 ;  /* 0x0000522f02006986 */ /* 0x0001e2000c101534 */
[C---:B------:R-:W-:Y:S02]  /*42c0*/  ISETP.GT.AND P6, PT, R0.reuse, RZ, P0 ;  /* 0x000000ff0000720c */ /* 0x040fe400007c4270 */
[----:B------:R-:W-:Y:S01]  /*42d0*/  ISETP.GT.AND P0, PT, R0, 0x8, P0 ;  /* 0x000000080000780c */ /* 0x000fe20000704270 */
[----:B0-----:R-:W-:Y:S02]  /*42e0*/  @P5 IMAD.MOV.U32 R2, RZ, RZ, R4 ;  /* 0x000000ffff025224 */ /* 0x001fe400078e0004 */
[----:B------:R-:W-:-:S05]  /*42f0*/  @P5 IMAD.MOV.U32 R3, RZ, RZ, R5 ;  /* 0x000000ffff035224 */ /* 0x000fca00078e0005 */
[----:B------:R0:W-:Y:S01]  /*4300*/  @P5 STG.E.U16 desc[UR52][R2.64+0x60], R48 ;  /* 0x0000603002005986 */ /* 0x0001e2000c101534 */
[C---:B------:R-:W-:Y:S02]  /*4310*/  ISETP.GT.AND P5, PT, R0.reuse, RZ, P1 ;  /* 0x000000ff0000720c */ /* 0x040fe40000fa4270 */
[----:B------:R-:W-:Y:S01]  /*4320*/  ISETP.GT.AND P1, PT, R0, 0x8, P1 ;  /* 0x000000080000780c */ /* 0x000fe20000f24270 */
[----:B0-----:R-:W-:Y:S02]  /*4330*/  @P4 IMAD.MOV.U32 R2, RZ, RZ, R4 ;  /* 0x000000ffff024224 */ /* 0x001fe400078e0004 */
[----:B------:R-:W-:-:S05]  /*4340*/  @P4 IMAD.MOV.U32 R3, RZ, RZ, R5 ;  /* 0x000000ffff034224 */ /* 0x000fca00078e0005 */
[----:B------:R0:W-:Y:S02]  /*4350*/  @P4 STG.E.U16 desc[UR52][R2.64+0x62], R49 ;  /* 0x0000623102004986 */ /* 0x0001e4000c101534 */
        /* <DEDUP_REMOVED lines=8> */
[----:B------:R0:W-:Y:S04]  /*43e0*/  @P5 STG.E.U16 desc[UR52][R2.64+0x70], R52 ;  /* 0x0000703402005986 */ /* 0x0001e8000c101534 */
[----:B------:R1:W-:Y:S01]  /*43f0*/  @P6 STG.E.U16 desc[UR52][R4.64+0x72], R53 ;  /* 0x0000723504006986 */ /* 0x0003e2000c101534 */
[----:B0-----:R-:W-:Y:S02]  /*4400*/  @P1 IMAD.MOV.U32 R2, RZ, RZ, R6 ;  /* 0x000000ffff021224 */ /* 0x001fe400078e0006 */
[----:B------:R-:W-:-:S05]  /*4410*/  @P1 IMAD.MOV.U32 R3, RZ, RZ, R7 ;  /* 0x000000ffff031224 */ /* 0x000fca00078e0007 */
[----:B------:R1:W-:Y:S04]  /*4420*/  @P1 STG.E.U16 desc[UR52][R2.64+0x70], R54 ;  /* 0x0000703602001986 */ /* 0x0003e8000c101534 */
[----:B------:R1:W-:Y:S02]  /*4430*/  @P0 STG.E.U16 desc[UR52][R6.64+0x72], R55 ;  /* 0x0000723706000986 */ /* 0x0003e4000c101534 */
.L_x_93:
[----:B------:R-:W-:Y:S05]  /*4440*/  BSYNC B0 ;  /* 0x0000000000007941 */ /* 0x000fea0003800000 */
.L_x_31:
[----:B01----:R-:W-:Y:S01]  /*4450*/  IMAD.U32 R2, RZ, RZ, UR50 ;  /* 0x00000032ff027e24 */ /* 0x003fe2000f8e00ff */
[----:B------:R-:W-:Y:S01]  /*4460*/  ULDC.64 UR4, c[0x0][0x650] ;  /* 0x0001940000047ab9 */ /* 0x000fe20000000a00 */
[----:B------:R-:W-:Y:S01]  /*4470*/  IMAD.U32 R0, RZ, RZ, UR37 ;  /* 0x00000025ff007e24 */ /* 0x000fe2000f8e00ff */
[----:B------:R0:W-:Y:S01]  /*4480*/  SYNCS.ARRIVE.TRANS64.A1T0 RZ, [R62+UR44], RZ ;  /* 0x000000ff3eff79a7 */ /* 0x0001e2000810002c */
[----:B------:R-:W-:Y:S01]  /*4490*/  IMAD.U32 R3, RZ, RZ, UR51 ;  /* 0x00000033ff037e24 */ /* 0x000fe2000f8e00ff */
[C---:B------:R-:W-:Y:S01]  /*44a0*/  LEA R16, P0, R2.reuse, R16, 0x1 ;  /* 0x0000001002107211 */ /* 0x040fe200078008ff */
[----:B----45:R-:W-:Y:S02]  /*44b0*/  IMAD.MOV.U32 R18, RZ, RZ, -0x1 ;  /* 0xffffffffff127424 */ /* 0x030fe400078e00ff */
[----:B------:R-:W-:Y:S01]  /*44c0*/  IMAD.MOV.U32 R19, RZ, RZ, -0x1 ;  /* 0xffffffffff137424 */ /* 0x000fe200078e00ff */
[----:B------:R-:W-:Y:S01]  /*44d0*/  LEA.HI.X R17, R2, R17, R0, 0x1, P0 ;  /* 0x0000001102117211 */ /* 0x000fe200000f0c00 */
[----:B------:R-:W-:Y:S01]  /*44e0*/  IMAD.MOV.U32 R2, RZ, RZ, -0x1 ;  /* 0xffffffffff027424 */ /* 0x000fe200078e00ff */
[----:B------:R-:W-:-:S02]  /*44f0*/  ISETP.GE.U32.AND P0, PT, R16, UR4, PT ;  /* 0x0000000410007c0c */ /* 0x000fc4000bf06070 */
[----:B------:R-:W-:Y:S02]  /*4500*/  PRMT R0, RZ, 0x7610, R0 ;  /* 0x00007610ff007816 */ /* 0x000fe40000000000 */
[----:B------:R-:W-:-:S13]  /*4510*/  ISETP.GE.U32.AND.EX P0, PT, R17, UR5, PT, P0 ;  /* 0x0000000511007c0c */ /* 0x000fda000bf06100 */
[----:B0-----:R-:W-:Y:S05]  /*4520*/  @P0 BRA `(.L_x_94) ;  /* 0x00000004008c0947 */ /* 0x001fea0003800000 */
[----:B------:R-:W0:Y:S01]  /*4530*/  S2UR UR6, SR_CTAID.X ;  /* 0x00000000000679c3 */ /* 0x000e220000002500 */
[----:B------:R-:W-:Y:S01]  /*4540*/  ULDC.64 UR4, c[0x0][0x628] ;  /* 0x00018a0000047ab9 */ /* 0x000fe20000000a00 */
[----:B------:R-:W-:Y:S01]  /*4550*/  ULDC UR7, c[0x0][0x150] ;  /* 0x0000540000077ab9 */ /* 0x000fe20000000800 */
[----:B------:R-:W-:Y:S01]  /*4560*/  ISETP.NE.U32.AND P0, PT, RZ, UR4, PT ;  /* 0x00000004ff007c0c */ /* 0x000fe2000bf05070 */
[----:B------:R-:W-:Y:S01]  /*4570*/  ULDC UR15, c[0x0][0x630] ;  /* 0x00018c00000f7ab9 */ /* 0x000fe20000000800 */
[C---:B------:R-:W-:Y:S01]  /*4580*/  R2UR UR16, R16.reuse ;  /* 0x00000000101072ca */ /* 0x040fe200000e0000 */
[----:B------:R-:W-:Y:S01]  /*4590*/  ULDC UR18, c[0x0][0x154] ;  /* 0x0000550000127ab9 */ /* 0x000fe20000000800 */
[----:B------:R-:W-:Y:S01]  /*45a0*/  ISETP.NE.AND.EX P0, PT, RZ, UR5, PT, P0 ;  /* 0x00000005ff007c0c */ /* 0x000fe2000bf05300 */
[----:B------:R-:W1:Y:S01]  /*45b0*/  S2UR UR21, SR_CTAID.Y ;  /* 0x00000000001579c3 */ /* 0x000e620000002600 */
[----:B------:R-:W-:Y:S02]  /*45c0*/  R2UR UR17, R17 ;  /* 0x00000000111172ca */ /* 0x000fe400000e0000 */
[----:B------:R-:W-:-:S02]  /*45d0*/  R2UR UR12, R16 ;  /* 0x00000000100c72ca */ /* 0x000fc400000e0000 */
[----:B------:R-:W-:Y:S02]  /*45e0*/  R2UR UR13, R17 ;  /* 0x00000000110d72ca */ /* 0x000fe400000e0000 */
[----:B0-----:R-:W-:-:S05]  /*45f0*/  I2FP.F32.U32 R0, UR6 ;  /* 0x0000000600007c45 */ /* 0x001fca0008201000 */
[----:B------:R-:W-:-:S04]  /*4600*/  FMUL R0, R0, UR7 ;  /* 0x0000000700007c20 */ /* 0x000fc80008400000 */
[----:B------:R0:W4:Y:S01]  /*4610*/  F2I.U32.TRUNC.NTZ R2, R0 ;  /* 0x0000000000027305 */ /* 0x000122000020f000 */
[----:B-1----:R-:W-:Y:S05]  /*4620*/  @!P0 BRA `(.L_x_95) ;  /* 0x0000000000308947 */ /* 0x002fea0003800000 */
        /* <DEDUP_REMOVED lines=12> */
.L_x_95:
[----:B------:R-:W-:Y:S01]  /*46f0*/  USHF.R.U64 UR8, UR12, UR15, UR13 ;  /* 0x0000000f0c087299 */ /* 0x000fe2000800120d */
[----:B0-----:R-:W-:Y:S01]  /*4700*/  I2FP.F32.U32 R0, UR21 ;  /* 0x0000001500007c45 */ /* 0x001fe20008201000 */
[----:B------:R-:W-:Y:S02]  /*4710*/  USHF.R.U32.HI UR4, URZ, UR15, UR13 ;  /* 0x0000000f3f047299 */ /* 0x000fe4000801160d */
[----:B------:R-:W-:Y:S02]  /*4720*/  UIADD3 UR7, UP0, URZ, -UR8, URZ ;  /* 0x800000083f077290 */ /* 0x000fe4000ff1e03f */
[----:B------:R-:W-:Y:S01]  /*4730*/  FMUL R0, R0, UR18 ;  /* 0x0000001200007c20 */ /* 0x000fe20008400000 */
[----:B------:R-:W-:Y:S01]  /*4740*/  ULDC.64 UR12, c[0x0][0x620] ;  /* 0x00018800000c7ab9 */ /* 0x000fe20000000a00 */
[----:B------:R-:W-:Y:S01]  /*4750*/  UIADD3.X UR4, URZ, ~UR4, URZ, UP0, !UPT ;  /* 0x800000043f047290 */ /* 0x000fe200087fe43f */
[----:B------:R-:W-:Y:S01]  /*4760*/  UMOV UR10, UR16 ;  /* 0x00000010000a7c82 */ /* 0x000fe20008000000 */
[----:B------:R-:W-:-:S02]  /*4770*/  UMOV UR11, UR17 ;  /* 0x00000011000b7c82 */ /* 0x000fc40008000000 */
[----:B------:R-:W0:Y:S01]  /*4780*/  F2I.U32.TRUNC.NTZ R0, R0 ;  /* 0x0000000000007305 */ /* 0x000e22000020f000 */
[----:B------:R-:W-:Y:S01]  /*4790*/  UIMAD UR4, UR4, UR12, URZ ;  /* 0x0000000c040472a4 */ /* 0x000fe2000f8e023f */
[----:B----4-:R-:W-:Y:S01]  /*47a0*/  R2UR UR17, R2 ;  /* 0x00000000021172ca */ /* 0x010fe200000e0000 */
        /* <DEDUP_REMOVED lines=9> */
[----:B------:R-:W-:Y:S01]  /*4840*/  USHF.R.U64 UR15, UR10, UR12, UR7 ;  /* 0x0000000c0a0f7299 */ /* 0x000fe20008001207 */
[----:B0-----:R-:W-:Y:S01]  /*4850*/  R2UR UR13, R0 ;  /* 0x00000000000d72ca */ /* 0x001fe200000e0000 */
[----:B------:R-:W-:Y:S01]  /*4860*/  USHF.R.U32.HI UR7, URZ, UR12, UR7 ;  /* 0x0000000c3f077299 */ /* 0x000fe20008011607 */
[----:B------:R-:W-:Y:S01]  /*4870*/  ISETP.NE.AND.EX P0, PT, RZ, UR5, PT, P0 ;  /* 0x00000005ff007c0c */ /* 0x000fe2000bf05300 */
[----:B------:R-:W-:Y:S01]  /*4880*/  ULDC UR22, c[0x0][0x608] ;  /* 0x0001820000167ab9 */ /* 0x000fe20000000800 */
[----:B------:R-:W-:-:S02]  /*4890*/  UIADD3 UR10, -UR17, URZ, URZ ;  /* 0x0000003f110a7290 */ /* 0x000fc4000fffe13f */
[----:B------:R-:W-:Y:S02]  /*48a0*/  USHF.R.U64 UR18, UR15, UR22, UR7 ;  /* 0x000000160f127299 */ /* 0x000fe40008001207 */
[----:B------:R-:W-:Y:S01]  /*48b0*/  USHF.R.U32.HI UR7, URZ, UR22, UR7 ;  /* 0x000000163f077299 */ /* 0x000fe20008011607 */
[----:B------:R-:W-:Y:S01]  /*48c0*/  UMOV UR16, 0x1 ;  /* 0x0000000100107882 */ /* 0x000fe20000000000 */
[----:B------:R-:W-:Y:S02]  /*48d0*/  ULDC UR20, c[0x0][0x144] ;  /* 0x0000510000147ab9 */ /* 0x000fe40000000800 */
[----:B------:R-:W-:Y:S01]  /*48e0*/  USHF.R.U64 UR17, UR18, UR23, UR7 ;  /* 0x0000001712117299 */ /* 0x000fe20008001207 */
[----:B------:R-:W-:Y:S01]  /*48f0*/  ULDC UR9, c[0x0][0x600] ;  /* 0x0001800000097ab9 */ /* 0x000fe20000000800 */
[----:B------:R-:W-:Y:S02]  /*4900*/  UIADD3 UR22, -UR13, URZ, URZ ;  /* 0x0000003f0d167290 */ /* 0x000fe4000fffe13f */
[----:B------:R-:W-:-:S02]  /*4910*/  USHF.L.U32 UR16, UR16, UR23, URZ ;  /* 0x0000001710107299 */ /* 0x000fc4000800063f */
[----:B------:R-:W-:Y:S02]  /*4920*/  USHF.R.U32.HI UR13, URZ, UR23, UR7 ;  /* 0x000000173f0d7299 */ /* 0x000fe40008011607 */
[----:B------:R-:W-:Y:S02]  /*4930*/  UIADD3 UR14, UR9, -0x1, URZ ;  /* 0xffffffff090e7890 */ /* 0x000fe4000fffe03f */
[----:B------:R-:W-:Y:S02]  /*4940*/  ULOP3.LUT UR19, URZ, UR19, URZ, 0x33, !UPT ;  /* 0x000000133f137292 */ /* 0x000fe4000f8e333f */
        /* <DEDUP_REMOVED lines=16> */
.L_x_96:
[----:B------:R-:W-:Y:S01]  /*4a50*/  UISETP.NE.AND UP0, UPT, UR38, URZ, UPT ;  /* 0x0000003f2600728c */ /* 0x000fe2000bf05270 */
[----:B------:R-:W-:Y:S01]  /*4a60*/  IMAD.MOV.U32 R0, RZ, RZ, 0x1 ;  /* 0x00000001ff007424 */ /* 0x000fe200078e00ff */
[----:B------:R-:W-:Y:S01]  /*4a70*/  USHF.R.U64 UR4, UR12, UR24, UR13 ;  /* 0x000000180c047299 */ /* 0x000fe2000800120d */
[----:B------:R-:W-:Y:S01]  /*4a80*/  IMAD.U32 R19, RZ, RZ, UR8 ;  /* 0x00000008ff137e24 */ /* 0x000fe2000f8e00ff */
[----:B------:R-:W-:Y:S02]  /*4a90*/  ULOP3.LUT UR19, UR18, UR19, URZ, 0xc0, !UPT ;  /* 0x0000001312137292 */ /* 0x000fe4000f8ec03f */
[----:B------:R-:W-:Y:S02]  /*4aa0*/  UIADD3 UR5, -UR4, URZ, URZ ;  /* 0x0000003f04057290 */ /* 0x000fe4000fffe13f */
[----:B------:R-:W-:Y:S02]  /*4ab0*/  ULOP3.LUT UR14, UR15, UR14, URZ, 0xc0, !UPT ;  /* 0x0000000e0f0e7292 */ /* 0x000fe4000f8ec03f */
[----:B------:R-:W-:-:S02]  /*4ac0*/  UIMAD UR4, UR16, UR4, UR19 ;  /* 0x00000004100472a4 */ /* 0x000fc4000f8e0213 */
        /* <DEDUP_REMOVED lines=9> */
.L_x_94:
[----:B------:R-:W-:Y:S02]  /*4b60*/  LOP3.LUT P0, RZ, R0, 0xff, RZ, 0xc0, !PT ;  /* 0x000000ff00ff7812 */ /* 0x000fe4000780c0ff */
[----:B------:R-:W-:-:S11]  /*4b70*/  LOP3.LUT R68, R68, 0x1, RZ, 0x3c, !PT ;  /* 0x0000000144447812 */ /* 0x000fd600078e3cff */
[----:B------:R-:W-:Y:S05]  /*4b80*/  @P0 BRA `(.L_x_97) ;  /* 0xffffffc8007c0947 */ /* 0x000fea000383ffff */
[----:B------:R-:W-:Y:S05]  /*4b90*/  EXIT ;  /* 0x000000000000794d */ /* 0x000fea0003800000 */
.L_x_12:
[----:B------:R-:W-:-:S08]  /*4ba0*/  ISETP.NE.AND P0, PT, RZ, UR8, PT ;  /* 0x00000008ff007c0c */ /* 0x000fd0000bf05270 */
[----:B-----5:R-:W0:-:S00]  /*4bb0*/  USETMAXREG.DEALLOC.CTAPOOL 0x28 ;  /* 0x00000028000079c8 */ /* 0x020e0000080e0500 */
[----:B------:R-:W-:Y:S05]  /*4bc0*/  @P0 EXIT ;  /* 0x000000000000094d */ /* 0x000fea0003800000 */
[----:B0-----:R-:W-:Y:S01]  /*4bd0*/  LOP3.LUT P0, RZ, R5, 0xff, RZ, 0xc0, !PT ;  /* 0x000000ff05ff7812 */ /* 0x001fe2000780c0ff */
[----:B------:R-:W-:Y:S02]  /*4be0*/  IMAD.MOV.U32 R8, RZ, RZ, 0x1 ;  /* 0x00000001ff087424 */ /* 0x000fe400078e00ff */
[----:B------:R-:W-:-:S10]  /*4bf0*/  IMAD.MOV.U32 R0, RZ, RZ, RZ ;  /* 0x000000ffff007224 */ /* 0x000fd400078e00ff */
[----:B------:R-:W-:Y:S05]  /*4c00*/  @!P0 BRA `(.L_x_98) ;  /* 0x0000000c00088947 */ /* 0x000fea0003800000 */
[----:B------:R-:W-:Y:S01]  /*4c10*/  LOP3.LUT P0, RZ, R4, 0x1f, RZ, 0xc0, !PT ;  /* 0x0000001f04ff7812 */ /* 0x000fe2000780c0ff */
[----:B------:R-:W-:Y:S01]  /*4c20*/  ULDC UR5, c[0x0][0x658] ;  /* 0x0001960000057ab9 */ /* 0x000fe20000000800 */
[----:B------:R-:W-:Y:S01]  /*4c30*/  UMOV UR6, 0xffffffff ;  /* 0xffffffff00067882 */ /* 0x000fe20000000000 */
[----:B------:R-:W-:Y:S01]  /*4c40*/  BSSY B0, `(.L_x_98) ;  /* 0x00000be000007945 */ /* 0x000fe20003800000 */
[----:B------:R-:W-:Y:S01]  /*4c50*/  USHF.L.U32 UR6, UR6, UR5, URZ ;  /* 0x0000000506067299 */ /* 0x000fe2000800063f */
[C---:B------:R-:W-:Y:S01]  /*4c60*/  ISETP.NE.AND P3, PT, R3.reuse, RZ, PT ;  /* 0x000000ff0300720c */ /* 0x040fe20003f65270 */
[----:B------:R-:W-:Y:S01]  /*4c70*/  IMAD.MOV.U32 R9, RZ, RZ, 0x1 ;  /* 0x00000001ff097424 */ /* 0x000fe200078e00ff */
[----:B------:R-:W-:Y:S01]  /*4c80*/  ISETP.NE.OR P0, PT, R3, RZ, !P0 ;  /* 0x000000ff0300720c */ /* 0x000fe20004705670 */
[----:B------:R-:W-:Y:S01]  /*4c90*/  IMAD.MOV.U32 R8, RZ, RZ, 0x1 ;  /* 0x00000001ff087424 */ /* 0x000fe200078e00ff */
[----:B------:R-:W-:Y:S01]  /*4ca0*/  ULDC UR4, c[0x0][0x600] ;  /* 0x0001800000047ab9 */ /* 0x000fe20000000800 */
[----:B------:R-:W-:Y:S01]  /*4cb0*/  IMAD.MOV.U32 R0, RZ, RZ, RZ ;  /* 0x000000ffff007224 */ /* 0x000fe200078e00ff */
[----:B------:R-:W-:Y:S01]  /*4cc0*/  UMOV UR7, 0x1 ;  /* 0x0000000100077882 */ /* 0x000fe20000000000 */
[----:B------:R-:W-:-:S02]  /*4cd0*/  UIADD3 UR21, UR39, 0x1, URZ ;  /* 0x0000000127157890 */ /* 0x000fc4000fffe03f */
[----:B------:R-:W-:Y:S02]  /*4ce0*/  ULOP3.LUT UR20, UR36, 0x2, URZ, 0xfc, !UPT ;  /* 0x0000000224147892 */ /* 0x000fe4000f8efc3f */
[----:B------:R-:W-:Y:S02]  /*4cf0*/  UIADD3 UR4, UR4, -0x1, URZ ;  /* 0xffffffff04047890 */ /* 0x000fe4000fffe03f */
[----:B------:R-:W-:Y:S02]  /*4d00*/  USHF.L.U32 UR5, UR7, UR5, URZ ;  /* 0x0000000507057299 */ /* 0x000fe4000800063f */
[----:B------:R-:W-:Y:S01]  /*4d10*/  ULOP3.LUT UR6, URZ, UR6, URZ, 0x33, !UPT ;  /* 0x000000063f067292 */ /* 0x000fe2000f8e333f */
[----:B------:R-:W-:-:S11]  /*4d20*/  ULDC.64 UR18, c[0x0][0x198] ;  /* 0x0000660000127ab9 */ /* 0x000fd60000000a00 */
.L_x_110:
[----:B------:R-:W-:-:S03]  /*4d30*/  UMOV UR7, 0xffffffff ;  /* 0xffffffff00077882 */ /* 0x000fc60000000000 */
[----:B------:R-:W-:Y:S05]  /*4d40*/  BRA.DIV UR7, `(.L_x_99) ;  /* 0x0000000e07887947 */ /* 0x000fea000b800000 */
[----:B------:R-:W-:-:S13]  /*4d50*/  ELECT P6, URZ, PT ;  /* 0x00000000003f782f */ /* 0x000fda00038c0000 */
.L_x_121:
[----:B------:R-:W0:Y:S01]  /*4d60*/  LDC R3, c[0x0][0x28c] ;  /* 0x0000a300ff037b82 */ /* 0x000e220000000800 */
[----:B------:R-:W-:Y:S01]  /*4d70*/  BSSY B1, `(.L_x_100) ;  /* 0x0000035000017945 */ /* 0x000fe20003800000 */
[----:B0-----:R-:W-:-:S13]  /*4d80*/  ISETP.LT.OR P6, PT, R3, 0x1, !P6 ;  /* 0x000000010300780c */ /* 0x001fda00077c1670 */
[----:B------:R-:W-:Y:S05]  /*4d90*/  @P6 BRA `(.L_x_101) ;  /* 0x0000000000c86947 */ /* 0x000fea0003800000 */
[----:B------:R-:W-:Y:S02]  /*4da0*/  IMAD.SHL.U32 R6, R2, 0x40, RZ ;  /* 0x0000004002067824 */ /* 0x000fe400078e00ff */
[----:B------:R-:W-:Y:S02]  /*4db0*/  IMAD.SHL.U32 R18, R18, 0x40, RZ ;  /* 0x0000004012127824 */ /* 0x000fe400078e00ff */
[----:B------:R-:W-:Y:S02]  /*4dc0*/  IMAD.MOV.U32 R11, RZ, RZ, RZ ;  /* 0x000000ffff0b7224 */ /* 0x000fe400078e00ff */
[----:B------:R-:W-:Y:S02]  /*4dd0*/  IMAD.U32 R12, RZ, RZ, UR21 ;  /* 0x00000015ff0c7e24 */ /* 0x000fe4000f8e00ff */
[----:B------:R-:W-:Y:S02]  /*4de0*/  IMAD.MOV.U32 R2, RZ, RZ, R8 ;  /* 0x000000ffff027224 */ /* 0x000fe400078e0008 */
[----:B------:R-:W-:-:S07]  /*4df0*/  IMAD.MOV.U32 R3, RZ, RZ, R0 ;  /* 0x000000ffff037224 */ /* 0x000fce00078e0000 */
.L_x_105:
[----:B------:R-:W0:Y:S01]  /*4e00*/  S2R R5, SR_CgaCtaId ;  /* 0x0000000000057919 */ /* 0x000e220000008800 */
[----:B-1----:R-:W-:-:S04]  /*4e10*/  MOV R4, 0x400 ;  /* 0x0000040000047802 */ /* 0x002fc80000000f00 */
[----:B0-----:R-:W-:Y:S02]  /*4e20*/  LEA R10, R5, R4, 0x18 ;  /* 0x00000004050a7211 */ /* 0x001fe400078ec0ff */
[----:B------:R-:W-:Y:S01]  /*4e30*/  SHF.L.U32 R4, R2, 0x1f, RZ ;  /* 0x0000001f02047819 */ /* 0x000fe200000006ff */
[----:B------:R-:W0:Y:S02]  /*4e40*/  @!P3 LDC R5, c[0x0][0x500] ;  /* 0x00014000ff05bb82 */ /* 0x000e240000000800 */
[----:B------:R-:W-:-:S04]  /*4e50*/  IMAD R7, R3, 0x8, R10 ;  /* 0x0000000803077824 */ /* 0x000fc800078e020a */
[----:B------:R-:W1:Y:S02]  /*4e60*/  SYNCS.PHASECHK.TRANS64.TRYWAIT P1, [R7+URZ+0x10], R4 ;  /* 0x00001004070075a7 */ /* 0x000e64000802017f */
[----:B-1----:R-:W-:Y:S05]  /*4e70*/  @!P1 BRA `(.L_x_102) ;  /* 0x0000000c005c9947 */ /* 0x002fea0003800000 */
.L_x_122:
[----:B------:R-:W-:Y:S01]  /*4e80*/  UPRMT UR7, UR20, 0x9910, URZ ;  /* 0x0000991014077896 */ /* 0x000fe2000800003f */
[----:B0-----:R0:W-:Y:S03]  /*4e90*/  @!P3 SYNCS.ARRIVE.TRANS64 RZ, [R7+URZ], R5 ;  /* 0x0000000507ffb9a7 */ /* 0x0011e6000800003f */
[----:B------:R-:W-:-:S06]  /*4ea0*/  UISETP.NE.AND UP0, UPT, UR7, 0x2, UPT ;  /* 0x000000020700788c */ /* 0x000fcc000bf05270 */
[----:B------:R-:W-:-:S13]  /*4eb0*/  PLOP3.LUT P1, PT, PT, PT, UP0, 0x80, 0x0 ;  /* 0x000000000000781c */ /* 0x000fda0003f2f008 */
[----:B0-----:R-:W-:Y:S05]  /*4ec0*/  @P1 BRA `(.L_x_103) ;  /* 0x0000000000041947 */ /* 0x001fea0003800000 */
[----:B------:R-:W-:Y:S01]  /*4ed0*/  BPT.TRAP 0x1 ;  /* 0x000000040000795c */ /* 0x000fe20000300000 */
.L_x_103:
[----:B------:R-:W-:Y:S05]  /*4ee0*/  @P0 BRA `(.L_x_104) ;  /* 0x0000000000040947 */ /* 0x000fea0003800000 */
[----:B------:R-:W-:Y:S01]  /*4ef0*/  BPT.TRAP 0x1 ;  /* 0x000000040000795c */ /* 0x000fe20000300000 */
.L_x_104:
[----:B------:R-:W-:Y:S01]  /*4f00*/  IMAD R10, R3, 0x2000, R10 ;  /* 0x00002000030a7824 */ /* 0x000fe200078e020a */
[----:B------:R-:W-:Y:S01]  /*4f10*/  R2UR UR9, R7 ;  /* 0x00000000070972ca */ /* 0x000fe200000e0000 */
[----:B------:R-:W-:Y:S01]  /*4f20*/  VIADD R12, R12, 0xffffffff ;  /* 0xffffffff0c0c7836 */ /* 0x000fe20000000000 */
[----:B------:R-:W-:Y:S01]  /*4f30*/  UIADD3 UR14, UP0, UR18, 0xf0, URZ ;  /* 0x000000f0120e7890 */ /* 0x000fe2000ff1e03f */
[----:B------:R-:W-:Y:S01]  /*4f40*/  R2UR UR11, R18 ;  /* 0x00000000120b72ca */ /* 0x000fe200000e0000 */
[----:B------:R-:W-:Y:S01]  /*4f50*/  UIADD3 UR22, UP1, UR18, 0x1f0, URZ ;  /* 0x000001f012167890 */ /* 0x000fe2000ff3e03f */
[----:B------:R-:W-:Y:S01]  /*4f60*/  R2UR UR7, R10 ;  /* 0x000000000a0772ca */ /* 0x000fe200000e0000 */
[----:B------:R-:W-:Y:S01]  /*4f70*/  UIADD3.X UR15, URZ, UR19, URZ, UP0, !UPT ;  /* 0x000000133f0f7290 */ /* 0x000fe200087fe43f */
[----:B------:R-:W-:Y:S01]  /*4f80*/  R2UR UR10, R11 ;  /* 0x000000000b0a72ca */ /* 0x000fe200000e0000 */
[----:B------:R-:W-:Y:S01]  /*4f90*/  VIADD R3, R3, 0x1 ;  /* 0x0000000103037836 */ /* 0x000fe20000000000 */
[----:B------:R-:W-:Y:S01]  /*4fa0*/  R2UR UR12, R19 ;  /* 0x00000000130c72ca */ /* 0x000fe200000e0000 */
[----:B------:R-:W-:Y:S01]  /*4fb0*/  UIADD3.X UR23, URZ, UR19, URZ, UP1, !UPT ;  /* 0x000000133f177290 */ /* 0x000fe20008ffe43f */
[----:B------:R-:W-:Y:S01]  /*4fc0*/  R2UR UR13, R6 ;  /* 0x00000000060d72ca */ /* 0x000fe200000e0000 */
[----:B------:R-:W-:Y:S01]  /*4fd0*/  UMOV UR16, 0x0 ;  /* 0x0000000000107882 */ /* 0x000fe20000000000 */
[----:B------:R-:W-:Y:S01]  /*4fe0*/  ISETP.GT.AND P2, PT, R12, 0x1, PT ;  /* 0x000000010c00780c */ /* 0x000fe20003f44270 */
[----:B------:R-:W-:Y:S01]  /*4ff0*/  UMOV UR17, 0x10000000 ;  /* 0x1000000000117882 */ /* 0x000fe20000000000 */
[----:B------:R-:W-:Y:S01]  /*5000*/  ISETP.NE.AND P1, PT, R3, 0x2, PT ;  /* 0x000000020300780c */ /* 0x000fe20003f25270 */
[----:B------:R-:W-:-:S02]  /*5010*/  VIADD R11, R11, 0x40 ;  /* 0x000000400b0b7836 */ /* 0x000fc40000000000 */
[----:B------:R-:W-:Y:S01]  /*5020*/  UIADD3 UR8, UR7, 0x100, URZ ;  /* 0x0000010007087890 */ /* 0x000fe2000fffe03f */
[----:B------:R-:W-:Y:S01]  /*5030*/  SEL R5, RZ, 0x1, P1 ;  /* 0x00000001ff057807 */ /* 0x000fe20000800000 */
[----:B------:R-:W-:Y:S01]  /*5040*/  UIADD3 UR7, UR7, 0x4100, URZ ;  /* 0x0000410007077890 */ /* 0x000fe2000fffe03f */
[----:B------:R-:W-:Y:S02]  /*5050*/  SEL R3, R3, RZ, P1 ;  /* 0x000000ff03037207 */ /* 0x000fe40000800000 */
[----:B------:R-:W-:-:S04]  /*5060*/  LOP3.LUT R2, R2, R5, RZ, 0x3c, !PT ;  /* 0x0000000502027212 */ /* 0x000fc800078e3cff */
[----:B------:R0:W-:Y:S02]  /*5070*/  UTMALDG.3D [UR8], [UR14], desc[UR16] ;  /* 0x000010080e0075b4 */ /* 0x0001e40008011000 */
[----:B0-----:R-:W-:Y:S01]  /*5080*/  UMOV UR8, UR7 ;  /* 0x0000000700087c82 */ /* 0x001fe20008000000 */
[----:B------:R-:W-:Y:S02]  /*5090*/  UMOV UR11, UR13 ;  /* 0x0000000d000b7c82 */ /* 0x000fe40008000000 */
[----:B------:R0:W-:Y:S02]  /*50a0*/  UTMALDG.3D [UR8], [UR22], desc[UR16] ;  /* 0x00001008160075b4 */ /* 0x0001e40008011000 */
[----:B0-----:R-:W-:Y:S05]  /*50b0*/  @P2 BRA `(.L_x_105) ;  /* 0xfffffffc00502947 */ /* 0x001fea000383ffff */
.L_x_101:
[----:B------:R-:W-:Y:S05]  /*50c0*/  BSYNC B1 ;  /* 0x0000000000017941 */ /* 0x000fea0003800000 */
.L_x_100:
[----:B------:R-:W-:Y:S01]  /*50d0*/  LOP3.LUT P4, RZ, R9, 0xff, RZ, 0xc0, !PT ;  /* 0x000000ff09ff7812 */ /* 0x000fe2000788c0ff */
[----:B------:R-:W-:Y:S01]  /*50e0*/  VIADD R0, R0, UR39 ;  /* 0x0000002700007c36 */ /* 0x000fe20008000000 */
[----:B------:R-:W-:Y:S01]  /*50f0*/  ULDC.64 UR8, c[0x0][0x650] ;  /* 0x0001940000087ab9 */ /* 0x000fe20000000a00 */
[----:B------:R-:W-:Y:S01]  /*5100*/  BSSY B1, `(.L_x_106) ;  /* 0x000006f000017945 */ /* 0x000fe20003800000 */
[----:B------:R-:W-:Y:S01]  /*5110*/  IMAD.MOV.U32 R18, RZ, RZ, -0x1 ;  /* 0xffffffffff127424 */ /* 0x000fe200078e00ff */
[----:B------:R-:W-:Y:S01]  /*5120*/  PRMT R9, RZ, 0x7610, R9 ;  /* 0x00007610ff097816 */ /* 0x000fe20000000009 */
[----:B------:R-:W-:Y:S01]  /*5130*/  IMAD.MOV.U32 R19, RZ, RZ, -0x1 ;  /* 0xffffffffff137424 */ /* 0x000fe200078e00ff */
[C---:B------:R-:W-:Y:S02]  /*5140*/  ISETP.GT.U32.AND P1, PT, R0.reuse, 0x1, PT ;  /* 0x000000010000780c */ /* 0x040fe40003f24070 */
[----:B------:R-:W-:Y:S02]  /*5150*/  SHF.R.U32.HI R2, RZ, 0x1, R0 ;  /* 0x00000001ff027819 */ /* 0x000fe40000011600 */
[----:B------:R-:W-:-:S02]  /*5160*/  LOP3.LUT R0, R0, 0x1, RZ, 0xc0, !PT ;  /* 0x0000000100007812 */ /* 0x000fc400078ec0ff */
[----:B-1----:R-:W0:Y:S01]  /*5170*/  @P4 S2R R4, SR_CgaCtaId ;  /* 0x0000000000044919 */ /* 0x002e220000008800 */
[----:B------:R-:W-:Y:S02]  /*5180*/  @P4 MOV R3, 0x400 ;  /* 0x0000040000034802 */ /* 0x000fe40000000f00 */
[----:B------:R-:W-:-:S04]  /*5190*/  LOP3.LUT R2, R2, 0x1, RZ, 0xc0, !PT ;  /* 0x0000000102027812 */ /* 0x000fc800078ec0ff */
[----:B------:R-:W-:Y:S02]  /*51a0*/  ISETP.NE.U32.AND P2, PT, R2, 0x1, PT ;  /* 0x000000010200780c */ /* 0x000fe40003f45070 */
[----:B0-----:R-:W-:Y:S01]  /*51b0*/  @P4 LEA R3, R4, R3, 0x18 ;  /* 0x0000000304034211 */ /* 0x001fe200078ec0ff */
[----:B------:R-:W-:-:S03]  /*51c0*/  IMAD.U32 R4, RZ, RZ, UR39 ;  /* 0x00000027ff047e24 */ /* 0x000fc6000f8e00ff */
[----:B------:R0:W-:Y:S01]  /*51d0*/  @P4 SYNCS.ARRIVE.TRANS64.A1T0 RZ, [R3+URZ+0x58], RZ ;  /* 0x000058ff03ff49a7 */ /* 0x0001e2000810003f */
[----:B------:R-:W-:Y:S02]  /*51e0*/  IADD3 R16, P4, R16, UR50, RZ ;  /* 0x0000003210107c10 */ /* 0x000fe4000ff9e0ff */
[----:B------:R-:W-:Y:S02]  /*51f0*/  ISETP.LT.U32.AND P1, PT, R4, 0x2, P1 ;  /* 0x000000020400780c */ /* 0x000fe40000f21070 */
[----:B------:R-:W-:Y:S02]  /*5200*/  IADD3.X R17, R17, UR37, RZ, P4, !PT ;  /* 0x0000002511117c10 */ /* 0x000fe4000a7fe4ff */
[----:B------:R-:W-:Y:S02]  /*5210*/  ISETP.GE.U32.AND P4, PT, R16, UR8, PT ;  /* 0x0000000810007c0c */ /* 0x000fe4000bf86070 */
[----:B0-----:R-:W-:Y:S02]  /*5220*/  SEL R3, RZ, 0x1, !P1 ;  /* 0x00000001ff037807 */ /* 0x001fe40004800000 */
[----:B------:R-:W-:-:S02]  /*5230*/  ISETP.GE.U32.AND.EX P1, PT, R17, UR9, PT, P4 ;  /* 0x0000000911007c0c */ /* 0x000fc4000bf26140 */
[----:B------:R-:W-:-:S04]  /*5240*/  ISETP.GT.U32.AND P2, PT, R4, 0x1, !P2 ;  /* 0x000000010400780c */ /* 0x000fc80005744070 */
[----:B------:R-:W-:-:S04]  /*5250*/  SEL R2, RZ, 0x1, !P2 ;  /* 0x00000001ff027807 */ /* 0x000fc80005000000 */
[--C-:B------:R-:W-:Y:S01]  /*5260*/  LOP3.LUT R8, R2, R8, R3.reuse, 0x96, !PT ;  /* 0x0000000802087212 */ /* 0x100fe200078e9603 */
[----:B------:R-:W-:Y:S01]  /*5270*/  IMAD.MOV.U32 R2, RZ, RZ, -0x1 ;  /* 0xffffffffff027424 */ /* 0x000fe200078e00ff */
[----:B------:R-:W-:Y:S01]  /*5280*/  PRMT R3, RZ, 0x7610, R3 ;  /* 0x00007610ff037816 */ /* 0x000fe20000000003 */
[----:B------:R-:W-:Y:S06]  /*5290*/  @P1 BRA `(.L_x_107) ;  /* 0x0000000400541947 */ /* 0x000fec0003800000 */
[----:B------:R-:W0:Y:S01]  /*52a0*/  S2UR UR7, SR_CTAID.X ;  /* 0x00000000000779c3 */ /* 0x000e220000002500 */
[----:B------:R-:W-:Y:S01]  /*52b0*/  ULDC.64 UR8, c[0x0][0x628] ;  /* 0x00018a0000087ab9 */ /* 0x000fe20000000a00 */
[----:B------:R-:W-:Y:S01]  /*52c0*/  ULDC UR10, c[0x0][0x150] ;  /* 0x00005400000a7ab9 */ /* 0x000fe20000000800 */
[----:B------:R-:W-:Y:S01]  /*52d0*/  ISETP.NE.U32.AND P1, PT, RZ, UR8, PT ;  /* 0x00000008ff007c0c */ /* 0x000fe2000bf25070 */
[----:B------:R-:W-:Y:S01]  /*52e0*/  ULDC UR11, c[0x0][0x630] ;  /* 0x00018c00000b7ab9 */ /* 0x000fe20000000800 */
[----:B------:R-:W-:Y:S01]  /*52f0*/  ULDC UR13, c[0x0][0x154] ;  /* 0x00005500000d7ab9 */ /* 0x000fe20000000800 */
[----:B------:R-:W-:Y:S01]  /*5300*/  IMAD.MOV.U32 R2, RZ, RZ, R16 ;  /* 0x000000ffff027224 */ /* 0x000fe200078e0010 */
[----:B------:R-:W-:Y:S01]  /*5310*/  ISETP.NE.AND.EX P1, PT, RZ, UR9, PT, P1 ;  /* 0x00000009ff007c0c */ /* 0x000fe2000bf25310 */
[----:B------:R-:W1:Y:S01]  /*5320*/  S2UR UR12, SR_CTAID.Y ;  /* 0x00000000000c79c3 */ /* 0x000e620000002600 */
[----:B0-----:R-:W-:-:S05]  /*5330*/  I2FP.F32.U32 R3, UR7 ;  /* 0x0000000700037c45 */ /* 0x001fca0008201000 */
[----:B------:R-:W-:Y:S01]  /*5340*/  FMUL R10, R3, UR10 ;  /* 0x0000000a030a7c20 */ /* 0x000fe20008400000 */
[----:B------:R-:W-:-:S05]  /*5350*/  IMAD.MOV.U32 R3, RZ, RZ, R17 ;  /* 0x000000ffff037224 */ /* 0x000fca00078e0011 */
[----:B------:R-:W-:Y:S05]  /*5360*/  @!P1 BRA `(.L_x_108) ;  /* 0x0000000000289947 */ /* 0x000fea0003800000 */
[----:B------:R-:W-:Y:S02]  /*5370*/  ULDC UR10, c[0x0][0x634] ;  /* 0x00018d00000a7ab9 */ /* 0x000fe40000000800 */
[----:B------:R-:W-:-:S05]  /*5380*/  IADD3 R7, P1, R16, UR10, RZ ;  /* 0x0000000a10077c10 */ /* 0x000fca000ff3e0ff */
[----:B------:R-:W-:-:S04]  /*5390*/  IMAD.X R11, RZ, RZ, R17, P1 ;  /* 0x000000ffff0b7224 */ /* 0x000fc800008e0611 */
[----:B------:R-:W-:-:S04]  /*53a0*/  IMAD.WIDE.U32 R4, R11, UR8, RZ ;  /* 0x000000080b047c25 */ /* 0x000fc8000f8e00ff */
[----:B------:R-:W-:-:S04]  /*53b0*/  IMAD.WIDE.U32 R4, P1, R7, UR9, R4 ;  /* 0x0000000907047c25 */ /* 0x000fc8000f820004 */
[----:B------:R-:W-:-:S04]  /*53c0*/  IMAD.WIDE.U32 R6, R7, UR8, RZ ;  /* 0x0000000807067c25 */ /* 0x000fc8000f8e00ff */
[----:B------:R-:W-:Y:S01]  /*53d0*/  IMAD.X R3, RZ, RZ, RZ, P1 ;  /* 0x000000ffff037224 */ /* 0x000fe200008e06ff */
[----:B------:R-:W-:Y:S01]  /*53e0*/  IADD3 RZ, P1, R7, R4, RZ ;  /* 0x0000000407ff7210 */ /* 0x000fe20007f3e0ff */
[----:B------:R-:W-:-:S04]  /*53f0*/  IMAD.MOV.U32 R2, RZ, RZ, R5 ;  /* 0x000000ffff027224 */ /* 0x000fc800078e0005 */
[----:B------:R-:W-:-:S08]  /*5400*/  IMAD.WIDE.U32.X R2, R11, UR9, R2, P1 ;  /* 0x000000090b027c25 */ /* 0x000fd000088e0402 */
.L_x_108:
[--C-:B------:R-:W-:Y:S01]  /*5410*/  SHF.R.U64 R19, R2, UR11, R3.reuse ;  /* 0x0000000b02137c19 */ /* 0x100fe20008001203 */
[----:B------:R-:W0:Y:S01]  /*5420*/  F2I.U32.TRUNC.NTZ R10, R10 ;  /* 0x0000000a000a7305 */ /* 0x000e22000020f000 */
[----:B------:R-:W-:Y:S01]  /*5430*/  SHF.R.U32.HI R2, RZ, UR11, R3 ;  /* 0x0000000bff027c19 */ /* 0x000fe20008011603 */
[----:B------:R-:W-:Y:S01]  /*5440*/  ULDC.64 UR8, c[0x0][0x620] ;  /* 0x0001880000087ab9 */ /* 0x000fe20000000a00 */
[----:B------:R-:W-:Y:S01]  /*5450*/  IADD3 R5, P1, RZ, -R19, RZ ;  /* 0x80000013ff057210 */ /* 0x000fe20007f3e0ff */
[----:B------:R-:W-:Y:S01]  /*5460*/  ULDC.64 UR14, c[0x0][0x640] ;  /* 0x00019000000e7ab9 */ /* 0x000fe20000000a00 */
[----:B-1----:R-:W-:Y:S01]  /*5470*/  I2FP.F32.U32 R4, UR12 ;  /* 0x0000000c00047c45 */ /* 0x002fe20008201000 */
[----:B------:R-:W1:Y:S01]  /*5480*/  LDC R15, c[0x0][0x610] ;  /* 0x00018400ff0f7b82 */ /* 0x000e620000000800 */
[----:B------:R-:W-:Y:S01]  /*5490*/  ULDC UR11, c[0x0][0x658] ;  /* 0x00019600000b7ab9 */ /* 0x000fe20000000800 */
[----:B------:R-:W-:Y:S01]  /*54a0*/  IMAD.X R2, RZ, RZ, ~R2, P1 ;  /* 0x000000ffff027224 */ /* 0x000fe200008e0e02 */
[----:B------:R-:W-:Y:S01]  /*54b0*/  ISETP.NE.U32.AND P1, PT, RZ, UR14, PT ;  /* 0x0000000eff007c0c */ /* 0x000fe2000bf25070 */
[----:B------:R-:W-:Y:S01]  /*54c0*/  FMUL R6, R4, UR13 ;  /* 0x0000000d04067c20 */ /* 0x000fe20008400000 */
[----:B------:R-:W-:Y:S01]  /*54d0*/  ULDC UR13, c[0x0][0x648] ;  /* 0x00019200000d7ab9 */ /* 0x000fe20000000800 */
[----:B------:R-:W-:Y:S01]  /*54e0*/  IMAD R4, R2, UR8, RZ ;  /* 0x0000000802047c24 */ /* 0x000fe2000f8e02ff */
[----:B------:R-:W-:Y:S01]  /*54f0*/  ISETP.NE.AND.EX P1, PT, RZ, UR15, PT, P1 ;  /* 0x0000000fff007c0c */ /* 0x000fe2000bf25310 */
[C---:B------:R-:W-:Y:S01]  /*5500*/  IMAD.WIDE.U32 R2, R5.reuse, UR8, R16 ;  /* 0x0000000805027c25 */ /* 0x040fe2000f8e0010 */
[----:B0-----:R-:W-:Y:S01]  /*5510*/  R2UR UR8, R10 ;  /* 0x000000000a0872ca */ /* 0x001fe200000e0000 */
[----:B------:R-:W0:Y:S02]  /*5520*/  F2I.U32.TRUNC.NTZ R6, R6 ;  /* 0x0000000600067305 */ /* 0x000e24000020f000 */
[----:B------:R-:W-:Y:S01]  /*5530*/  IMAD R5, R5, UR9, R4 ;  /* 0x0000000905057c24 */ /* 0x000fe2000f8e0204 */
[----:B------:R-:W-:-:S03]  /*5540*/  ULDC UR9, c[0x0][0x618] ;  /* 0x0001860000097ab9 */ /* 0x000fc60000000800 */
[----:B------:R-:W-:-:S05]  /*5550*/  IMAD.IADD R3, R3, 0x1, R5 ;  /* 0x0000000103037824 */ /* 0x000fca00078e0205 */
[--C-:B------:R-:W-:Y:S02]  /*5560*/  SHF.R.U64 R10, R2, UR9, R3.reuse ;  /* 0x00000009020a7c19 */ /* 0x100fe40008001203 */
[----:B------:R-:W-:Y:S01]  /*5570*/  SHF.R.U32.HI R3, RZ, UR9, R3 ;  /* 0x00000009ff037c19 */ /* 0x000fe20008011603 */
[----:B------:R-:W-:Y:S01]  /*5580*/  ULDC UR9, c[0x0][0x608] ;  /* 0x0001820000097ab9 */ /* 0x000fe20000000800 */
[----:B0-----:R-:W-:Y:S02]  /*5590*/  R2UR UR10, R6 ;  /* 0x00000000060a72ca */ /* 0x001fe400000e0000 */
[--C-:B------:R-:W-:Y:S02]  /*55a0*/  SHF.R.U64 R12, R10, UR9, R3.reuse ;  /* 0x000000090a0c7c19 */ /* 0x100fe40008001203 */
[----:B------:R-:W-:Y:S01]  /*55b0*/  SHF.R.U32.HI R3, RZ, UR9, R3 ;  /* 0x00000009ff037c19 */ /* 0x000fe20008011603 */
[----:B------:R-:W-:-:S03]  /*55c0*/  UIADD3 UR9, -UR8, URZ, URZ ;  /* 0x0000003f08097290 */ /* 0x000fc6000fffe13f */
[--C-:B------:R-:W-:Y:S01]  /*55d0*/  SHF.R.U64 R13, R12, UR11, R3.reuse ;  /* 0x0000000b0c0d7c19 */ /* 0x100fe20008001203 */
[----:B------:R-:W-:Y:S01]  /*55e0*/  ULDC UR8, c[0x0][0x144] ;  /* 0x0000510000087ab9 */ /* 0x000fe20000000800 */
[----:B------:R-:W-:-:S03]  /*55f0*/  SHF.R.U32.HI R3, RZ, UR11, R3 ;  /* 0x0000000bff037c19 */ /* 0x000fc60008011603 */
[----:B------:R-:W-:Y:S01]  /*5600*/  IMAD.MOV.U32 R2, RZ, RZ, R13 ;  /* 0x000000ffff027224 */ /* 0x000fe200078e000d */
[----:B------:R-:W-:Y:S06]  /*5610*/  @!P1 BRA `(.L_x_109) ;  /* 0x0000000000289947 */ /* 0x000fec0003800000 */
        /* <DEDUP_REMOVED lines=10> */
.L_x_109:
[----:B------:R-:W-:Y:S01]  /*56c0*/  UISETP.NE.AND UP0, UPT, UR38, URZ, UPT ;  /* 0x0000003f2600728c */ /* 0x000fe2000bf05270 */
[----:B------:R-:W-:Y:S01]  /*56d0*/  SHF.R.U64 R3, R2, UR13, R3 ;  /* 0x0000000d02037c19 */ /* 0x000fe20008001203 */
[----:B------:R-:W-:Y:S01]  /*56e0*/  UIADD3 UR10, -UR10, URZ, URZ ;  /* 0x0000003f0a0a7290 */ /* 0x000fe2000fffe13f */
[----:B------:R-:W-:Y:S01]  /*56f0*/  LOP3.LUT R2, R12, UR6, RZ, 0xc0, !PT ;  /* 0x000000060c027c12 */ /* 0x000fe2000f8ec0ff */
[----:B------:R-:W-:Y:S01]  /*5700*/  UIMAD UR7, UR8, UR9, UR7 ;  /* 0x00000009080772a4 */ /* 0x000fe2000f8e0207 */
[----:B------:R-:W-:Y:S01]  /*5710*/  LOP3.LUT R5, R10, UR4, RZ, 0xc0, !PT ;  /* 0x000000040a057c12 */ /* 0x000fe2000f8ec0ff */
[----:B------:R-:W-:Y:S01]  /*5720*/  IMAD.MOV R4, RZ, RZ, -R3 ;  /* 0x000000ffff047224 */ /* 0x000fe200078e0a03 */
[----:B------:R-:W-:Y:S01]  /*5730*/  ULDC UR8, c[0x0][0x148] ;  /* 0x0000520000087ab9 */ /* 0x000fe20000000800 */
[----:B------:R-:W-:Y:S01]  /*5740*/  IMAD R18, R3, UR5, R2 ;  /* 0x0000000503127c24 */ /* 0x000fe2000f8e0202 */
[----:B------:R-:W-:Y:S01]  /*5750*/  PLOP3.LUT P1, PT, PT, PT, UP0, 0x80, 0x0 ;  /* 0x000000000000781c */ /* 0x000fe20003f2f008 */
[----:B------:R-:W-:Y:S01]  /*5760*/  IMAD.MOV.U32 R3, RZ, RZ, 0x1 ;  /* 0x00000001ff037424 */ /* 0x000fe200078e00ff */
[----:B------:R-:W-:-:S03]  /*5770*/  @UP0 UIMAD UR7, UR8, UR10, UR12 ;  /* 0x0000000a080702a4 */ /* 0x000fc6000f8e020c */
[----:B------:R-:W-:Y:S02]  /*5780*/  ULDC UR8, c[0x0][0x638] ;  /* 0x00018e0000087ab9 */ /* 0x000fe40000000800 */
[----:B------:R-:W-:Y:S02]  /*5790*/  IMAD R2, R4, UR8, R13 ;  /* 0x0000000804027c24 */ /* 0x000fe4000f8e020d */
[----:B-1----:R-:W-:Y:S01]  /*57a0*/  IMAD R18, R18, R15, UR7 ;  /* 0x0000000712127e24 */ /* 0x002fe2000f8e020f */
[----:B------:R-:W-:Y:S02]  /*57b0*/  ULDC UR7, c[0x0][0x600] ;  /* 0x0001800000077ab9 */ /* 0x000fe40000000800 */
[----:B------:R-:W-:-:S05]  /*57c0*/  IMAD R5, R2, UR7, R5 ;  /* 0x0000000702057c24 */ /* 0x000fca000f8e0205 */
[----:B------:R-:W-:Y:S02]  /*57d0*/  SEL R2, R5, R18, !P1 ;  /* 0x0000001205027207 */ /* 0x000fe40004800000 */
[----:B------:R-:W-:-:S07]  /*57e0*/  SEL R18, R18, R5, !P1 ;  /* 0x0000000512127207 */ /* 0x000fce0004800000 */
.L_x_107:
[----:B------:R-:W-:Y:S05]  /*57f0*/  BSYNC B1 ;  /* 0x0000000000017941 */ /* 0x000fea0003800000 */
.L_x_106:
[----:B------:R-:W-:-:S13]  /*5800*/  LOP3.LUT P1, RZ, R3, 0xff, RZ, 0xc0, !PT ;  /* 0x000000ff03ff7812 */ /* 0x000fda000782c0ff */
[----:B------:R-:W-:Y:S05]  /*5810*/  @P1 BRA `(.L_x_110) ;  /* 0xfffffff400441947 */ /* 0x000fea000383ffff */
[----:B------:R-:W-:Y:S05]  /*5820*/  BSYNC B0 ;  /* 0x0000000000007941 */ /* 0x000fea0003800000 */
.L_x_98:
[----:B------:R-:W-:-:S03]  /*5830*/  UMOV UR7, 0xffffffff ;  /* 0xffffffff00077882 */ /* 0x000fc60000000000 */
[----:B------:R-:W-:Y:S05]  /*5840*/  BRA.DIV UR7, `(.L_x_111) ;  /* 0x0000000207fc7947 */ /* 0x000fea000b800000 */
[----:B------:R-:W-:-:S13]  /*5850*/  ELECT P6, URZ, PT ;  /* 0x00000000003f782f */ /* 0x000fda00038c0000 */
.L_x_125:
[----:B------:R-:W-:Y:S04]  /*5860*/  BSSY B0, `(.L_x_112) ;  /* 0x000001a000007945 */ /* 0x000fe80003800000 */
[----:B------:R-:W-:Y:S05]  /*5870*/  @!P6 BRA `(.L_x_113) ;  /* 0x000000000060e947 */ /* 0x000fea0003800000 */
[----:B------:R-:W-:-:S04]  /*5880*/  ULOP3.LUT UR7, UR36, 0x2, URZ, 0xfc, !UPT ;  /* 0x0000000224077892 */ /* 0x000fc8000f8efc3f */
[----:B------:R-:W-:-:S06]  /*5890*/  UISETP.NE.AND UP0, UPT, UR7, 0x3, UPT ;  /* 0x000000030700788c */ /* 0x000fcc000bf05270 */
[----:B------:R-:W-:-:S13]  /*58a0*/  PLOP3.LUT P0, PT, PT, PT, UP0, 0x80, 0x0 ;  /* 0x000000000000781c */ /* 0x000fda0003f0f008 */
[----:B------:R-:W-:Y:S05]  /*58b0*/  @!P0 BRA `(.L_x_114) ;  /* 0x0000000000048947 */ /* 0x000fea0003800000 */
[----:B------:R-:W-:Y:S01]  /*58c0*/  BPT.TRAP 0x1 ;  /* 0x000000040000795c */ /* 0x000fe20000300000 */
.L_x_114:
[----:B------:R-:W0:Y:S01]  /*58d0*/  S2R R3, SR_CgaCtaId ;  /* 0x0000000000037919 */ /* 0x000e220000008800 */
[----:B------:R-:W-:-:S04]  /*58e0*/  MOV R2, 0x400 ;  /* 0x0000040000027802 */ /* 0x000fc80000000f00 */
[----:B0-----:R-:W-:Y:S02]  /*58f0*/  LEA R3, R3, R2, 0x18 ;  /* 0x0000000203037211 */ /* 0x001fe400078ec0ff */
[----:B------:R-:W-:-:S03]  /*5900*/  SHF.L.U32 R2, R8, 0x1f, RZ ;  /* 0x0000001f08027819 */ /* 0x000fc600000006ff */
[----:B------:R-:W-:-:S04]  /*5910*/  VIADD R3, R3, 0x10 ;  /* 0x0000001003037836 */ /* 0x000fc80000000000 */
[C---:B------:R-:W-:Y:S02]  /*5920*/  IMAD R7, R0.reuse, 0x8, R3 ;  /* 0x0000000800077824 */ /* 0x040fe400078e0203 */
[----:B------:R-:W-:Y:S02]  /*5930*/  VIADD R0, R0, 0x1 ;  /* 0x0000000100007836 */ /* 0x000fe40000000000 */
[----:B------:R-:W0:Y:S03]  /*5940*/  SYNCS.PHASECHK.TRANS64.TRYWAIT P0, [R7+URZ], R2 ;  /* 0x00000002070075a7 */ /* 0x000e26000800017f */
[----:B------:R-:W-:-:S04]  /*5950*/  ISETP.NE.AND P1, PT, R0, 0x2, PT ;  /* 0x000000020000780c */ /* 0x000fc80003f25270 */
[----:B------:R-:W-:Y:S02]  /*5960*/  SEL R5, RZ, 0x1, P1 ;  /* 0x00000001ff057807 */ /* 0x000fe40000800000 */
[----:B------:R-:W-:Y:S02]  /*5970*/  SEL R0, R0, RZ, P1 ;  /* 0x000000ff00007207 */ /* 0x000fe40000800000 */
[----:B------:R-:W-:Y:S01]  /*5980*/  LOP3.LUT R5, R8, R5, RZ, 0x3c, !PT ;  /* 0x0000000508057212 */ /* 0x000fe200078e3cff */
[----:B0-----:R-:W-:Y:S06]  /*5990*/  @!P0 BRA `(.L_x_115) ;  /* 0x0000000000c88947 */ /* 0x001fec0003800000 */
.L_x_126:
[----:B------:R-:W-:Y:S01]  /*59a0*/  IMAD R3, R0, 0x8, R3 ;  /* 0x0000000800037824 */ /* 0x000fe200078e0203 */
[----:B------:R-:W-:-:S07]  /*59b0*/  SHF.L.U32 R0, R5, 0x1f, RZ ;  /* 0x0000001f05007819 */ /* 0x000fce00000006ff */
.L_x_116:
[----:B-1----:R1:W2:Y:S02]  /*59c0*/  SYNCS.PHASECHK.TRANS64.TRYWAIT P0, [R3+URZ], R0 ;  /* 0x00000000030075a7 */ /* 0x0022a4000800017f */
[----:B--2---:R-:W-:Y:S05]  /*59d0*/  @!P0 NANOSLEEP.SYNCS 0x989680 ;  /* 0x009896800000895d */ /* 0x004fea0003900000 */
[----:B------:R-:W2:Y:S02]  /*59e0*/  @!P0 SYNCS.PHASECHK.TRANS64 P0, [R3+URZ], R0 ;  /* 0x00000000030085a7 */ /* 0x000ea4000800007f */
[----:B--2---:R-:W-:Y:S05]  /*59f0*/  @!P0 BRA `(.L_x_116) ;  /* 0xfffffffc00f08947 */ /* 0x004fea000383ffff */
.L_x_113:
[----:B------:R-:W-:Y:S05]  /*5a00*/  BSYNC B0 ;  /* 0x0000000000007941 */ /* 0x000fea0003800000 */
.L_x_112:
[----:B------:R-:W-:Y:S05]  /*5a10*/  EXIT ;  /* 0x000000000000794d */ /* 0x000fea0003800000 */
.L_x_14:
[----:B0-----:R0:W1:Y:S02]  /*5a20*/  SYNCS.PHASECHK.TRANS64.TRYWAIT P0, [R61+URZ], R0 ;  /* 0x000000003d0075a7 */ /* 0x001064000800017f */
[----:B-1----:R-:W-:Y:S05]  /*5a30*/  @!P0 NANOSLEEP.SYNCS 0x989680 ;  /* 0x009896800000895d */ /* 0x002fea0003900000 */
[----:B------:R-:W1:Y:S02]  /*5a40*/  @!P0 SYNCS.PHASECHK.TRANS64 P0, [R61+URZ], R0 ;  /* 0x000000003d0085a7 */ /* 0x000e64000800007f */
[----:B-1----:R-:W-:Y:S05]  /*5a50*/  @!P0 BRA `(.L_x_14) ;  /* 0xfffffffc00f08947 */ /* 0x002fea000383ffff */
[----:B------:R-:W-:Y:S05]  /*5a60*/  BRA `(.L_x_117) ;  /* 0xffffffb800d87947 */ /* 0x000fea000383ffff */
.L_x_19:
[----:B-1----:R1:W2:Y:S02]  /*5a70*/  SYNCS.PHASECHK.TRANS64.TRYWAIT P1, [R3+URZ], R0 ;  /* 0x00000000030075a7 */ /* 0x0022a4000802017f */
[----:B--2---:R-:W-:Y:S05]  /*5a80*/  @!P1 NANOSLEEP.SYNCS 0x989680 ;  /* 0x009896800000995d */ /* 0x004fea0003900000 */
[----:B------:R-:W2:Y:S02]  /*5a90*/  @!P1 SYNCS.PHASECHK.TRANS64 P1, [R3+URZ], R0 ;  /* 0x00000000030095a7 */ /* 0x000ea4000802007f */
[----:B--2---:R-:W-:Y:S05]  /*5aa0*/  @!P1 BRA `(.L_x_19) ;  /* 0xfffffffc00f09947 */ /* 0x004fea000383ffff */
[----:B------:R-:W-:Y:S05]  /*5ab0*/  BRA `(.L_x_18) ;  /* 0xffffffbc00407947 */ /* 0x000fea000383ffff */
.L_x_24:
[----:B-1----:R-:W-:-:S04]  /*5ac0*/  IMAD.U32 R4, RZ, RZ, UR4 ;  /* 0x00000004ff047e24 */ /* 0x002fc8000f8e00ff */
[----:B------:R1:W2:Y:S03]  /*5ad0*/  SYNCS.PHASECHK.TRANS64.TRYWAIT P1, [R4+URZ], R3 ;  /* 0x00000003040075a7 */ /* 0x0002a6000802017f */
[----:B--2---:R-:W-:Y:S05]  /*5ae0*/  @!P1 NANOSLEEP.SYNCS 0x989680 ;  /* 0x009896800000995d */ /* 0x004fea0003900000 */
[----:B------:R-:W2:Y:S02]  /*5af0*/  @!P1 SYNCS.PHASECHK.TRANS64 P1, [R4+URZ], R3 ;  /* 0x00000003040095a7 */ /* 0x000ea4000802007f */
[----:B--2---:R-:W-:Y:S05]  /*5b00*/  @!P1 BRA `(.L_x_24) ;  /* 0xfffffffc00ec9947 */ /* 0x004fea000383ffff */
[----:B------:R-:W-:Y:S05]  /*5b10*/  BRA `(.L_x_23) ;  /* 0xffffffbc00f87947 */ /* 0x000fea000383ffff */
.L_x_30:
[----:B--2---:R2:W3:Y:S02]  /*5b20*/  SYNCS.PHASECHK.TRANS64.TRYWAIT P0, [R61+URZ+0x10], R0 ;  /* 0x000010003d0075a7 */ /* 0x0044e4000800017f */
[----:B---3--:R-:W-:Y:S05]  /*5b30*/  @!P0 NANOSLEEP.SYNCS 0x989680 ;  /* 0x009896800000895d */ /* 0x008fea0003900000 */
[----:B------:R-:W3:Y:S02]  /*5b40*/  @!P0 SYNCS.PHASECHK.TRANS64 P0, [R61+URZ+0x10], R0 ;  /* 0x000010003d0085a7 */ /* 0x000ee4000800007f */
[----:B---3--:R-:W-:Y:S05]  /*5b50*/  @!P0 BRA `(.L_x_30) ;  /* 0xfffffffc00f08947 */ /* 0x008fea000383ffff */
[----:B------:R-:W-:Y:S05]  /*5b60*/  BRA `(.L_x_118) ;  /* 0xffffffc400387947 */ /* 0x000fea000383ffff */
.L_x_99:
[----:B------:R-:W-:Y:S01]  /*5b70*/  BSSY B1, `(.L_x_119) ;  /* 0x0000006000017945 */ /* 0x000fe20003800000 */
[----:B------:R-:W-:-:S07]  /*5b80*/  IMAD.MOV.U32 R15, RZ, RZ, -0x1 ;  /* 0xffffffffff0f7424 */ /* 0x000fce00078e00ff */
[----:B------:R-:W-:Y:S05]  /*5b90*/  WARPSYNC.COLLECTIVE R15, `(.L_x_120) ;  /* 0x000000000f0c7348 */ /* 0x000fea0003c00000 */
[----:B------:R-:W-:Y:S02]  /*5ba0*/  ELECT P6, UR62, PT ;  /* 0x00000000003e782f */ /* 0x000fe400038c0000 */
[----:B------:R-:W-:Y:S01]  /*5bb0*/  MOV R14, UR62 ;  /* 0x0000003e000e7c02 */ /* 0x000fe20008000f00 */
[----:B------:R-:W-:Y:S10]  /*5bc0*/  ENDCOLLECTIVE ;  /* 0x000000000000791b */ /* 0x000ff40003800000 */
.L_x_120:
[----:B------:R-:W-:Y:S05]  /*5bd0*/  BSYNC B1 ;  /* 0x0000000000017941 */ /* 0x000fea0003800000 */
.L_x_119:
[----:B------:R-:W-:Y:S05]  /*5be0*/  BRA `(.L_x_121) ;  /* 0xfffffff0005c7947 */ /* 0x000fea000383ffff */
.L_x_102:
[----:B-1----:R1:W2:Y:S02]  /*5bf0*/  SYNCS.PHASECHK.TRANS64.TRYWAIT P1, [R7+URZ+0x10], R4 ;  /* 0x00001004070075a7 */ /* 0x0022a4000802017f */
[----:B--2---:R-:W-:Y:S05]  /*5c00*/  @!P1 NANOSLEEP.SYNCS 0x989680 ;  /* 0x009896800000995d */ /* 0x004fea0003900000 */
[----:B------:R-:W2:Y:S02]  /*5c10*/  @!P1 SYNCS.PHASECHK.TRANS64 P1, [R7+URZ+0x10], R4 ;  /* 0x00001004070095a7 */ /* 0x000ea4000802007f */
[----:B--2---:R-:W-:Y:S05]  /*5c20*/  @!P1 BRA `(.L_x_102) ;  /* 0xfffffffc00f09947 */ /* 0x004fea000383ffff */
[----:B------:R-:W-:Y:S05]  /*5c30*/  BRA `(.L_x_122) ;  /* 0xfffffff000907947 */ /* 0x000fea000383ffff */
.L_x_111:
[----:B------:R-:W-:Y:S01]  /*5c40*/  BSSY B0, `(.L_x_123) ;  /* 0x0000006000007945 */ /* 0x000fe20003800000 */
[----:B------:R-:W-:-:S07]  /*5c50*/  IMAD.MOV.U32 R15, RZ, RZ, -0x1 ;  /* 0xffffffffff0f7424 */ /* 0x000fce00078e00ff */
[----:B------:R-:W-:Y:S05]  /*5c60*/  WARPSYNC.COLLECTIVE R15, `(.L_x_124) ;  /* 0x000000000f0c7348 */ /* 0x000fea0003c00000 */
[----:B------:R-:W-:Y:S02]  /*5c70*/  ELECT P6, UR62, PT ;  /* 0x00000000003e782f */ /* 0x000fe400038c0000 */
[----:B------:R-:W-:Y:S01]  /*5c80*/  MOV R14, UR62 ;  /* 0x0000003e000e7c02 */ /* 0x000fe20008000f00 */
[----:B------:R-:W-:Y:S10]  /*5c90*/  ENDCOLLECTIVE ;  /* 0x000000000000791b */ /* 0x000ff40003800000 */
.L_x_124:
[----:B------:R-:W-:Y:S05]  /*5ca0*/  BSYNC B0 ;  /* 0x0000000000007941 */ /* 0x000fea0003800000 */
.L_x_123:
[----:B------:R-:W-:Y:S05]  /*5cb0*/  BRA `(.L_x_125) ;  /* 0xfffffff800e87947 */ /* 0x000fea000383ffff */
.L_x_115:
[----:B0-----:R0:W1:Y:S02]  /*5cc0*/  SYNCS.PHASECHK.TRANS64.TRYWAIT P0, [R7+URZ], R2 ;  /* 0x00000002070075a7 */ /* 0x001064000800017f */
[----:B-1----:R-:W-:Y:S05]  /*5cd0*/  @!P0 NANOSLEEP.SYNCS 0x989680 ;  /* 0x009896800000895d */ /* 0x002fea0003900000 */
[----:B------:R-:W1:Y:S02]  /*5ce0*/  @!P0 SYNCS.PHASECHK.TRANS64 P0, [R7+URZ], R2 ;  /* 0x00000002070085a7 */ /* 0x000e64000800007f */
[----:B-1----:R-:W-:Y:S05]  /*5cf0*/  @!P0 BRA `(.L_x_115) ;  /* 0xfffffffc00f08947 */ /* 0x002fea000383ffff */
[----:B------:R-:W-:Y:S05]  /*5d00*/  BRA `(.L_x_126) ;  /* 0xfffffffc00247947 */ /* 0x000fea000383ffff */
.L_x_127:
[----:B------:R-:W-:-:S00]  /*5d10*/  BRA `(.L_x_127) ;  /* 0xfffffffc00fc7947 */ /* 0x000fc0000383ffff */
[----:B------:R-:W-:-:S00]  /*5d20*/  NOP ;  /* 0x0000000000007918 */ /* 0x000fc00000000000 */
        /* <DEDUP_REMOVED lines=13> */
.L_x_128:


//--------------------- .nv.global.init           --------------------------
	.section	.nv.global.init,"aw",@progbits
.nv.global.init:
	.type		$str$22,@object
	.size		$str$22,($str$23 - $str$22)
$str$22:
        /*0000*/ 	.byte	0x6b, 0x5f, 0x74, 0x69, 0x6c, 0x65, 0x5f, 0x63, 0x6f, 0x75, 0x6e, 0x74, 0x20, 0x3e, 0x3d, 0x20
        /*0010*/ 	.byte	0x31, 0x00
	.type		$str$23,@object
	.size		$str$23,(__unnamed_1 - $str$23)
$str$23:
        /*0012*/ 	.byte	0x2f, 0x74, 0x6d, 0x70, 0x2f, 0x63, 0x75, 0x74, 0x6c, 0x61, 0x73, 0x73, 0x5f, 0x73, 0x77, 0x65
        /*0022*/ 	.byte	0x65, 0x70, 0x5f, 0x73, 0x72, 0x63, 0x2f, 0x69, 0x6e, 0x63, 0x6c, 0x75, 0x64, 0x65, 0x2f, 0x63
        /*0032*/ 	.byte	0x75, 0x74, 0x6c, 0x61, 0x73, 0x73, 0x2f, 0x67, 0x65, 0x6d, 0x6d, 0x2f, 0x63, 0x6f, 0x6c, 0x6c
        /*0042*/ 	.byte	0x65, 0x63, 0x74, 0x69, 0x76, 0x65, 0x2f, 0x73, 0x6d, 0x39, 0x30, 0x5f, 0x6d, 0x6d, 0x61, 0x5f
        /*0052*/ 	.byte	0x74, 0x6d, 0x61, 0x5f, 0x67, 0x6d, 0x6d, 0x61, 0x5f, 0x73, 0x73, 0x5f, 0x77, 0x61, 0x72, 0x70
        /*0062*/ 	.byte	0x73, 0x70, 0x65, 0x63, 0x69, 0x61, 0x6c, 0x69, 0x7a, 0x65, 0x64, 0x2e, 0x68, 0x70, 0x70, 0x00
	.type		__unnamed_1,@object
	.size		__unnamed_1,(.L_0 - __unnamed_1)
__unnamed_1:
        /*0072*/ 	.byte	0x76, 0x6f, 0x69, 0x64, 0x20, 0x63, 0x75, 0x74, 0x6c, 0x61, 0x73, 0x73, 0x3a, 0x3a, 0x67, 0x65
        /* <DEDUP_REMOVED lines=179> */
        /*0bb2*/ 	.byte	0x74, 0x65, 0x3a, 0x3a, 0x69, 0x64, 0x65, 0x6e, 0x74, 0x69, 0x74, 0x79, 0x5d, 0x00
.L_0:


//--------------------- .nv.shared._ZN7cutlass13device_kernelINS_4gemm6kernel13GemmUniversalIN4cute5tupleIJiiiiEEENS1_10collective13CollectiveMmaINS1_34MainloopSm90TmaGmmaWarpSpecializedILi2ENS5_IJNS4_1CILi1EEESB_SB_EEENS1_32KernelTmaWarpSpecializedPingpongEEENS5_IJNSA_ILi64EEESF_SF_EEENS_10bfloat16_tENS5_IJlSB_lEEESH_SI_NS4_8TiledMMAINS4_8MMA_AtomIJNS4_4SM904GMMA27MMA_64x64x16_F32BF16BF16_SSILNSM_5MajorE0ELSO_0ELNSM_7ScaleInE1ELSP_1EEEEEENS4_6LayoutISC_NS5_IJNSA_ILi0EEEST_ST_EEEEENS5_IJNS4_10UnderscoreESW_SW_EEEEENS4_13SM90_TMA_LOADENS4_14ComposedLayoutINS4_7SwizzleILi3ELi4ELi3EEENS4_18smem_ptr_flag_bitsILi16EEENSS_INS5_IJNSA_ILi8EEESF_EEENS5_IJSF_SB_EEEEEEEvNS4_8identityESZ_S19_vS1A_EENS_8epilogue10collective6detail29Sm90TmaWarpSpecializedAdapterINS1D_15DefaultEpilogueISH_SI_SI_NS1C_6thread17LinearCombinationISH_Li1EffLNS1H_9ScaleType4KindE0ELNS_15FloatRoundStyleE2ESH_EENS1_15EpilogueDefaultEEEEEvvEEEEvNT_6ParamsE --------------------------
	.section	.nv.shared._ZN7cutlass13device_kernelINS_4gemm6kernel13GemmUniversalIN4cute5tupleIJiiiiEEENS1_10collective13CollectiveMmaINS1_34MainloopSm90TmaGmmaWarpSpecializedILi2ENS5_IJNS4_1CILi1EEESB_SB_EEENS1_32KernelTmaWarpSpecializedPingpongEEENS5_IJNSA_ILi64EEESF_SF_EEENS_10bfloat16_tENS5_IJlSB_lEEESH_SI_NS4_8TiledMMAINS4_8MMA_AtomIJNS4_4SM904GMMA27MMA_64x64x16_F32BF16BF16_SSILNSM_5MajorE0ELSO_0ELNSM_7ScaleInE1ELSP_1EEEEEENS4_6LayoutISC_NS5_IJNSA_ILi0EEEST_ST_EEEEENS5_IJNS4_10UnderscoreESW_SW_EEEEENS4_13SM90_TMA_LOADENS4_14ComposedLayoutINS4_7SwizzleILi3ELi4ELi3EEENS4_18smem_ptr_flag_bitsILi16EEENSS_INS5_IJNSA_ILi8EEESF_EEENS5_IJSF_SB_EEEEEEEvNS4_8identityESZ_S19_vS1A_EENS_8epilogue10collective6detail29Sm90TmaWarpSpecializedAdapterINS1D_15DefaultEpilogueISH_SI_SI_NS1C_6thread17LinearCombinationISH_Li1EffLNS1H_9ScaleType4KindE0ELNS_15FloatRoundStyleE2ESH_EENS1_15EpilogueDefaultEEEEEvvEEEEvNT_6ParamsE,"aw",@nobits
	.sectionflags	@""
	.align	16
	.zero		1024


//--------------------- .nv.shared.reserved.0     --------------------------
	.section	.nv.shared.reserved.0,"aw",@nobits
	.weak		__nv_reservedSMEM_offset_0_alias
	.size		__nv_reservedSMEM_offset_0_alias, 0, 0
	.other		__nv_reservedSMEM_offset_0_alias,@"STO_CUDA_RESERVED_SHARED STV_DEFAULT"
__nv_reservedSMEM_offset_0_alias:
	.zero		0


//--------------------- .nv.global                --------------------------
	.section	.nv.global,"aw",@nobits
.nv.global:
	.type		_ZN40_INTERNAL_eaac5b7c_4_k_cu_db595da7_227394cute1_E,@object
	.size		_ZN40_INTERNAL_eaac5b7c_4_k_cu_db595da7_227394cute1_E,(_ZN40_INTERNAL_eaac5b7c_4_k_cu_db595da7_227394cuda3std3__45__cpo6cbeginE - _ZN40_INTERNAL_eaac5b7c_4_k_cu_db595da7_227394cute1_E)
_ZN40_INTERNAL_eaac5b7c_4_k_cu_db595da7_227394cute1_E:
	.zero		1
	.type		_ZN40_INTERNAL_eaac5b7c_4_k_cu_db595da7_227394cuda3std3__45__cpo6cbeginE,@object
	.size		_ZN40_INTERNAL_eaac5b7c_4_k_cu_db595da7_227394cuda3std3__45__cpo6cbeginE,(_ZN40_INTERNAL_eaac5b7c_4_k_cu_db595da7_227394cuda3std3__48in_placeE - _ZN40_INTERNAL_eaac5b7c_4_k_cu_db595da7_227394cuda3std3__45__cpo6cbeginE)
_ZN40_INTERNAL_eaac5b7c_4_k_cu_db595da7_227394cuda3std3__45__cpo6cbeginE:
	.zero		1
	.type		_ZN40_INTERNAL_eaac5b7c_4_k_cu_db595da7_227394cuda3std3__48in_placeE,@object
	.size		_ZN40_INTERNAL_eaac5b7c_4_k_cu_db595da7_227394cuda3std3__48in_placeE,(_ZN40_INTERNAL_eaac5b7c_4_k_cu_db595da7_227394cuda3std6ranges3__45__cpo9iter_moveE - _ZN40_INTERNAL_eaac5b7c_4_k_cu_db595da7_227394cuda3std3__48in_placeE)
_ZN40_INTERNAL_eaac5b7c_4_k_cu_db595da7_227394cuda3std3__48in_placeE:
	.zero		1
	.type		_ZN40_INTERNAL_eaac5b7c_4_k_cu_db595da7_227394cuda3std6ranges3__45__cpo9iter_moveE,@object
	.size		_ZN40_INTERNAL_eaac5b7c_4_k_cu_db595da7_227394cuda3std6ranges3__45__cpo9iter_moveE,(_ZN40_INTERNAL_eaac5b7c_4_k_cu_db595da7_227394cuda3std3__45__cpo5beginE - _ZN40_INTERNAL_eaac5b7c_4_k_cu_db595da7_227394cuda3std6ranges3__45__cpo9iter_moveE)
_ZN40_INTERNAL_eaac5b7c_4_k_cu_db595da7_227394cuda3std6ranges3__45__cpo9iter_moveE:
	.zero		1
	.type		_ZN40_INTERNAL_eaac5b7c_4_k_cu_db595da7_227394cuda3std3__45__cpo5beginE,@object
	.size		_ZN40_INTERNAL_eaac5b7c_4_k_cu_db595da7_227394cuda3std3__45__cpo5beginE,(_ZN40_INTERNAL_eaac5b7c_4_k_cu_db595da7_227394cuda3std3__442_GLOBAL__N__eaac5b7c_4_k_cu_db595da7_227396ignoreE - _ZN40_INTERNAL_eaac5b7c_4_k_cu_db595da7_227394cuda3std3__45__cpo5beginE)
_ZN40_INTERNAL_eaac5b7c_4_k_cu_db595da7_227394cuda3std3__45__cpo5beginE:
	.zero		1
	.type		_ZN40_INTERNAL_eaac5b7c_4_k_cu_db595da7_227394cuda3std3__442_GLOBAL__N__eaac5b7c_4_k_cu_db595da7_227396ignoreE,@object
	.size		_ZN40_INTERNAL_eaac5b7c_4_k_cu_db595da7_227394cuda3std3__442_GLOBAL__N__eaac5b7c_4_k_cu_db595da7_227396ignoreE,(_ZN40_INTERNAL_eaac5b7c_4_k_cu_db595da7_227394cute7productE - _ZN40_INTERNAL_eaac5b7c_4_k_cu_db595da7_227394cuda3std3__442_GLOBAL__N__eaac5b7c_4_k_cu_db595da7_227396ignoreE)
_ZN40_INTERNAL_eaac5b7c_4_k_cu_db595da7_227394cuda3std3__442_GLOBAL__N__eaac5b7c_4_k_cu_db595da7_227396ignoreE:
	.zero		1
	.type		_ZN40_INTERNAL_eaac5b7c_4_k_cu_db595da7_227394cute7productE,@object
	.size		_ZN40_INTERNAL_eaac5b7c_4_k_cu_db595da7_227394cute7productE,(_ZN40_INTERNAL_eaac5b7c_4_k_cu_db595da7_227394cuda3std3__45__cpo3endE - _ZN40_INTERNAL_eaac5b7c_4_k_cu_db595da7_227394cute7productE)
_ZN40_INTERNAL_eaac5b7c_4_k_cu_db595da7_227394cute7productE:
	.zero		1
	.type		_ZN40_INTERNAL_eaac5b7c_4_k_cu_db595da7_227394cuda3std3__45__cpo3endE,@object
	.size		_ZN40_INTERNAL_eaac5b7c_4_k_cu_db595da7_227394cuda3std3__45__cpo3endE,(_ZN40_INTERNAL_eaac5b7c_4_k_cu_db595da7_227394cuda3std3__419piecewise_constructE - _ZN40_INTERNAL_eaac5b7c_4_k_cu_db595da7_227394cuda3std3__45__cpo3endE)
_ZN40_INTERNAL_eaac5b7c_4_k_cu_db595da7_227394cuda3std3__45__cpo3endE:
	.zero		1
	.type		_ZN40_INTERNAL_eaac5b7c_4_k_cu_db595da7_227394cuda3std3__419piecewise_constructE,@object
	.size		_ZN40_INTERNAL_eaac5b7c_4_k_cu_db595da7_227394cuda3std3__419piecewise_constructE,(_ZN40_INTERNAL_eaac5b7c_4_k_cu_db595da7_227394cuda3std3__45__cpo4cendE - _ZN40_INTERNAL_eaac5b7c_4_k_cu_db595da7_227394cuda3std3__419piecewise_constructE)
_ZN40_INTERNAL_eaac5b7c_4_k_cu_db595da7_227394cuda3std3__419piecewise_constructE:
	.zero		1
	.type		_ZN40_INTERNAL_eaac5b7c_4_k_cu_db595da7_227394cuda3std3__45__cpo4cendE,@object
	.size		_ZN40_INTERNAL_eaac5b7c_4_k_cu_db595da7_227394cuda3std3__45__cpo4cendE,(_ZN40_INTERNAL_eaac5b7c_4_k_cu_db595da7_227394cuda3std6ranges3__45__cpo4swapE - _ZN40_INTERNAL_eaac5b7c_4_k_cu_db595da7_227394cuda3std3__45__cpo4cendE)
_ZN40_INTERNAL_eaac5b7c_4_k_cu_db595da7_227394cuda3std3__45__cpo4cendE:
	.zero		1
	.type		_ZN40_INTERNAL_eaac5b7c_4_k_cu_db595da7_227394cuda3std6ranges3__45__cpo4swapE,@object
	.size		_ZN40_INTERNAL_eaac5b7c_4_k_cu_db595da7_227394cuda3std6ranges3__45__cpo4swapE,(.L_8 - _ZN40_INTERNAL_eaac5b7c_4_k_cu_db595da7_227394cuda3std6ranges3__45__cpo4swapE)
_ZN40_INTERNAL_eaac5b7c_4_k_cu_db595da7_227394cuda3std6ranges3__45__cpo4swapE:
	.zero		1
.L_8:


//--------------------- .nv.constant0._ZN7cutlass13device_kernelINS_4gemm6kernel13GemmUniversalIN4cute5tupleIJiiiiEEENS1_10collective13CollectiveMmaINS1_34MainloopSm90TmaGmmaWarpSpecializedILi2ENS5_IJNS4_1CILi1EEESB_SB_EEENS1_32KernelTmaWarpSpecializedPingpongEEENS5_IJNSA_ILi64EEESF_SF_EEENS_10bfloat16_tENS5_IJlSB_lEEESH_SI_NS4_8TiledMMAINS4_8MMA_AtomIJNS4_4SM904GMMA27MMA_64x64x16_F32BF16BF16_SSILNSM_5MajorE0ELSO_0ELNSM_7ScaleInE1ELSP_1EEEEEENS4_6LayoutISC_NS5_IJNSA_ILi0EEEST_ST_EEEEENS5_IJNS4_10UnderscoreESW_SW_EEEEENS4_13SM90_TMA_LOADENS4_14ComposedLayoutINS4_7SwizzleILi3ELi4ELi3EEENS4_18smem_ptr_flag_bitsILi16EEENSS_INS5_IJNSA_ILi8EEESF_EEENS5_IJSF_SB_EEEEEEEvNS4_8identityESZ_S19_vS1A_EENS_8epilogue10collective6detail29Sm90TmaWarpSpecializedAdapterINS1D_15DefaultEpilogueISH_SI_SI_NS1C_6thread17LinearCombinationISH_Li1EffLNS1H_9ScaleType4KindE0ELNS_15FloatRoundStyleE2ESH_EENS1_15EpilogueDefaultEEEEEvvEEEEvNT_6ParamsE --------------------------
	.section	.nv.constant0._ZN7cutlass13device_kernelINS_4gemm6kernel13GemmUniversalIN4cute5tupleIJiiiiEEENS1_10collective13CollectiveMmaINS1_34MainloopSm90TmaGmmaWarpSpecializedILi2ENS5_IJNS4_1CILi1EEESB_SB_EEENS1_32KernelTmaWarpSpecializedPingpongEEENS5_IJNSA_ILi64EEESF_SF_EEENS_10bfloat16_tENS5_IJlSB_lEEESH_SI_NS4_8TiledMMAINS4_8MMA_AtomIJNS4_4SM904GMMA27MMA_64x64x16_F32BF16BF16_SSILNSM_5MajorE0ELSO_0ELNSM_7ScaleInE1ELSP_1EEEEEENS4_6LayoutISC_NS5_IJNSA_ILi0EEEST_ST_EEEEENS5_IJNS4_10UnderscoreESW_SW_EEEEENS4_13SM90_TMA_LOADENS4_14ComposedLayoutINS4_7SwizzleILi3ELi4ELi3EEENS4_18smem_ptr_flag_bitsILi16EEENSS_INS5_IJNSA_ILi8EEESF_EEENS5_IJSF_SB_EEEEEEEvNS4_8identityESZ_S19_vS1A_EENS_8epilogue10collective6detail29Sm90TmaWarpSpecializedAdapterINS1D_15DefaultEpilogueISH_SI_SI_NS1C_6thread17LinearCombinationISH_Li1EffLNS1H_9ScaleType4KindE0ELNS_15FloatRoundStyleE2ESH_EENS1_15EpilogueDefaultEEEEEvvEEEEvNT_6ParamsE,"a",@progbits
	.sectionflags	@""
	.align	4
.nv.constant0._ZN7cutlass13device_kernelINS_4gemm6kernel13GemmUniversalIN4cute5tupleIJiiiiEEENS1_10collective13CollectiveMmaINS1_34MainloopSm90TmaGmmaWarpSpecializedILi2ENS5_IJNS4_1CILi1EEESB_SB_EEENS1_32KernelTmaWarpSpecializedPingpongEEENS5_IJNSA_ILi64EEESF_SF_EEENS_10bfloat16_tENS5_IJlSB_lEEESH_SI_NS4_8TiledMMAINS4_8MMA_AtomIJNS4_4SM904GMMA27MMA_64x64x16_F32BF16BF16_SSILNSM_5MajorE0ELSO_0ELNSM_7ScaleInE1ELSP_1EEEEEENS4_6LayoutISC_NS5_IJNSA_ILi0EEEST_ST_EEEEENS5_IJNS4_10UnderscoreESW_SW_EEEEENS4_13SM90_TMA_LOADENS4_14ComposedLayoutINS4_7SwizzleILi3ELi4ELi3EEENS4_18smem_ptr_flag_bitsILi16EEENSS_INS5_IJNSA_ILi8EEESF_EEENS5_IJSF_SB_EEEEEEEvNS4_8identityESZ_S19_vS1A_EENS_8epilogue10collective6detail29Sm90TmaWarpSpecializedAdapterINS1D_15DefaultEpilogueISH_SI_SI_NS1C_6thread17LinearCombinationISH_Li1EffLNS1H_9ScaleType4KindE0ELNS_15FloatRoundStyleE2ESH_EENS1_15EpilogueDefaultEEEEEvvEEEEvNT_6ParamsE:
	.zero		1664


//--------------------- SYMBOLS --------------------------

	.type		.nv.reservedSmem.offset0,@object
	.size		.nv.reservedSmem.offset0,0x4
	.type		__assertfail,@function
